	.target	sm_90a

	.elftype	@"ET_EXEC"


//--------------------- .note.nv.tkinfo           --------------------------
	.section	.note.nv.tkinfo,"",@"SHT_NOTE"
	.sectionflags	@"SHF_NOTE_NV_TKINFO"
	.tkinfo
        /*0018*/ 	.word	0x00000002
        /*0030*/ 	.string	""
        /*0030*/ 	.string	"ptxas"
        /*0030*/ 	.string	"Cuda compilation tools, release 13.0, V13.0.88"
        /*0030*/ 	.string	"Build cuda_13.0.r13.0/compiler.36424714_0"
        /*0030*/ 	.string	"-arch sm_90a -m 64 "



//--------------------- .note.nv.cuinfo           --------------------------
	.section	.note.nv.cuinfo,"",@"SHT_NOTE"
	.sectionflags	@"SHF_NOTE_NV_CUINFO"
        /*0018*/ 	.short	0x0002
        /*001a*/ 	.short	0x005a
        /*001c*/ 	.short	0x0082
	.zero		2


//--------------------- .nv.info                  --------------------------
	.section	.nv.info,"",@"SHT_CUDA_INFO"
	.align	4


	//----- nvinfo : EIATTR_REGCOUNT
	.align		4
        /*0000*/ 	.byte	0x04, 0x2f
        /*0002*/ 	.short	(.L_15 - .L_14)
	.align		4
.L_14:
        /*0004*/ 	.word	index@(_ZN7cutlass13device_kernelINS_4gemm6kernel13GemmUniversalIN4cute5tupleIJiiiiEEENS1_10collective13CollectiveMmaINS1_34MainloopSm90TmaGmmaWarpSpecializedILi3ENS5_IJNS4_1CILi4EEENSA_ILi1EEESC_EEENS1_35KernelTmaWarpSpecializedCooperativeEEENS5_IJNSA_ILi256EEESG_NSA_ILi128EEEEEEaNS5_IJlSC_lEEEaSJ_NS4_8TiledMMAINS4_8MMA_AtomIJNS4_4SM904GMMA27MMA_64x256x32_S32S8S8_SS_TNEEEENS4_6LayoutINS5_IJNSA_ILi2EEESC_SC_EEENS5_IJSC_NSA_ILi0EEEST_EEEEENS5_IJNS4_10UnderscoreESW_SW_EEEEENS4_13SM90_TMA_LOADENS4_14ComposedLayoutINS4_7SwizzleILi3ELi4ELi3EEENS4_18smem_ptr_flag_bitsILi8EEENSQ_INS5_IJNSA_ILi8EEESH_EEENS5_IJSH_SC_EEEEEEEvNS4_8identityENS4_23SM90_TMA_LOAD_MULTICASTES19_vS1A_EENS_8epilogue10collective6detail29Sm90TmaWarpSpecializedAdapterINS1E_15DefaultEpilogueIaSJ_SJ_NS1D_6thread17LinearCombinationIaLi1EiiLNS1I_9ScaleType4KindE0ELNS_15FloatRoundStyleE2EaEENS1_15EpilogueDefaultEEEEEvvEEEEvNT_6ParamsE)
        /*0008*/ 	.word	0x000000a8


	//----- nvinfo : EIATTR_FRAME_SIZE
	.align		4
.L_15:
        /*000c*/ 	.byte	0x04, 0x11
        /*000e*/ 	.short	(.L_17 - .L_16)
	.align		4
.L_16:
        /*0010*/ 	.word	index@(_ZN7cutlass13device_kernelINS_4gemm6kernel13GemmUniversalIN4cute5tupleIJiiiiEEENS1_10collective13CollectiveMmaINS1_34MainloopSm90TmaGmmaWarpSpecializedILi3ENS5_IJNS4_1CILi4EEENSA_ILi1EEESC_EEENS1_35KernelTmaWarpSpecializedCooperativeEEENS5_IJNSA_ILi256EEESG_NSA_ILi128EEEEEEaNS5_IJlSC_lEEEaSJ_NS4_8TiledMMAINS4_8MMA_AtomIJNS4_4SM904GMMA27MMA_64x256x32_S32S8S8_SS_TNEEEENS4_6LayoutINS5_IJNSA_ILi2EEESC_SC_EEENS5_IJSC_NSA_ILi0EEEST_EEEEENS5_IJNS4_10UnderscoreESW_SW_EEEEENS4_13SM90_TMA_LOADENS4_14ComposedLayoutINS4_7SwizzleILi3ELi4ELi3EEENS4_18smem_ptr_flag_bitsILi8EEENSQ_INS5_IJNSA_ILi8EEESH_EEENS5_IJSH_SC_EEEEEEEvNS4_8identityENS4_23SM90_TMA_LOAD_MULTICASTES19_vS1A_EENS_8epilogue10collective6detail29Sm90TmaWarpSpecializedAdapterINS1E_15DefaultEpilogueIaSJ_SJ_NS1D_6thread17LinearCombinationIaLi1EiiLNS1I_9ScaleType4KindE0ELNS_15FloatRoundStyleE2EaEENS1_15EpilogueDefaultEEEEEvvEEEEvNT_6ParamsE)
        /*0014*/ 	.word	0x00000788


	//----- nvinfo : EIATTR_MIN_STACK_SIZE
	.align		4
.L_17:
        /*0018*/ 	.byte	0x04, 0x12
        /*001a*/ 	.short	(.L_19 - .L_18)
	.align		4
.L_18:
        /*001c*/ 	.word	index@(_ZN7cutlass13device_kernelINS_4gemm6kernel13GemmUniversalIN4cute5tupleIJiiiiEEENS1_10collective13CollectiveMmaINS1_34MainloopSm90TmaGmmaWarpSpecializedILi3ENS5_IJNS4_1CILi4EEENSA_ILi1EEESC_EEENS1_35KernelTmaWarpSpecializedCooperativeEEENS5_IJNSA_ILi256EEESG_NSA_ILi128EEEEEEaNS5_IJlSC_lEEEaSJ_NS4_8TiledMMAINS4_8MMA_AtomIJNS4_4SM904GMMA27MMA_64x256x32_S32S8S8_SS_TNEEEENS4_6LayoutINS5_IJNSA_ILi2EEESC_SC_EEENS5_IJSC_NSA_ILi0EEEST_EEEEENS5_IJNS4_10UnderscoreESW_SW_EEEEENS4_13SM90_TMA_LOADENS4_14ComposedLayoutINS4_7SwizzleILi3ELi4ELi3EEENS4_18smem_ptr_flag_bitsILi8EEENSQ_INS5_IJNSA_ILi8EEESH_EEENS5_IJSH_SC_EEEEEEEvNS4_8identityENS4_23SM90_TMA_LOAD_MULTICASTES19_vS1A_EENS_8epilogue10collective6detail29Sm90TmaWarpSpecializedAdapterINS1E_15DefaultEpilogueIaSJ_SJ_NS1D_6thread17LinearCombinationIaLi1EiiLNS1I_9ScaleType4KindE0ELNS_15FloatRoundStyleE2EaEENS1_15EpilogueDefaultEEEEEvvEEEEvNT_6ParamsE)
        /*0020*/ 	.word	0x00000788
.L_19:


//--------------------- .nv.compat                --------------------------
	.section	.nv.compat,"",@"SHT_CUDA_COMPAT_INFO"
	.align	4
        /*0000*/ 	.byte	0x02, 0x09, 0x01, 0x00, 0x02, 0x02, 0x04, 0x00, 0x02, 0x05, 0x05, 0x00, 0x03, 0x07, 0x01, 0x01
        /*0010*/ 	.byte	0x02, 0x03, 0x01, 0x00, 0x02, 0x06, 0x01, 0x00, 0x04, 0x0b, 0x08, 0x00, 0x00, 0x00, 0x00, 0x00
        /*0020*/ 	.byte	0x00, 0x00, 0x00, 0x00


//--------------------- .nv.info._ZN7cutlass13device_kernelINS_4gemm6kernel13GemmUniversalIN4cute5tupleIJiiiiEEENS1_10collective13CollectiveMmaINS1_34MainloopSm90TmaGmmaWarpSpecializedILi3ENS5_IJNS4_1CILi4EEENSA_ILi1EEESC_EEENS1_35KernelTmaWarpSpecializedCooperativeEEENS5_IJNSA_ILi256EEESG_NSA_ILi128EEEEEEaNS5_IJlSC_lEEEaSJ_NS4_8TiledMMAINS4_8MMA_AtomIJNS4_4SM904GMMA27MMA_64x256x32_S32S8S8_SS_TNEEEENS4_6LayoutINS5_IJNSA_ILi2EEESC_SC_EEENS5_IJSC_NSA_ILi0EEEST_EEEEENS5_IJNS4_10UnderscoreESW_SW_EEEEENS4_13SM90_TMA_LOADENS4_14ComposedLayoutINS4_7SwizzleILi3ELi4ELi3EEENS4_18smem_ptr_flag_bitsILi8EEENSQ_INS5_IJNSA_ILi8EEESH_EEENS5_IJSH_SC_EEEEEEEvNS4_8identityENS4_23SM90_TMA_LOAD_MULTICASTES19_vS1A_EENS_8epilogue10collective6detail29Sm90TmaWarpSpecializedAdapterINS1E_15DefaultEpilogueIaSJ_SJ_NS1D_6thread17LinearCombinationIaLi1EiiLNS1I_9ScaleType4KindE0ELNS_15FloatRoundStyleE2EaEENS1_15EpilogueDefaultEEEEEvvEEEEvNT_6ParamsE --------------------------
	.section	.nv.info._ZN7cutlass13device_kernelINS_4gemm6kernel13GemmUniversalIN4cute5tupleIJiiiiEEENS1_10collective13CollectiveMmaINS1_34MainloopSm90TmaGmmaWarpSpecializedILi3ENS5_IJNS4_1CILi4EEENSA_ILi1EEESC_EEENS1_35KernelTmaWarpSpecializedCooperativeEEENS5_IJNSA_ILi256EEESG_NSA_ILi128EEEEEEaNS5_IJlSC_lEEEaSJ_NS4_8TiledMMAINS4_8MMA_AtomIJNS4_4SM904GMMA27MMA_64x256x32_S32S8S8_SS_TNEEEENS4_6LayoutINS5_IJNSA_ILi2EEESC_SC_EEENS5_IJSC_NSA_ILi0EEEST_EEEEENS5_IJNS4_10UnderscoreESW_SW_EEEEENS4_13SM90_TMA_LOADENS4_14ComposedLayoutINS4_7SwizzleILi3ELi4ELi3EEENS4_18smem_ptr_flag_bitsILi8EEENSQ_INS5_IJNSA_ILi8EEESH_EEENS5_IJSH_SC_EEEEEEEvNS4_8identityENS4_23SM90_TMA_LOAD_MULTICASTES19_vS1A_EENS_8epilogue10collective6detail29Sm90TmaWarpSpecializedAdapterINS1E_15DefaultEpilogueIaSJ_SJ_NS1D_6thread17LinearCombinationIaLi1EiiLNS1I_9ScaleType4KindE0ELNS_15FloatRoundStyleE2EaEENS1_15EpilogueDefaultEEEEEvvEEEEvNT_6ParamsE,"",@"SHT_CUDA_INFO"
	.sectionflags	@""
	.align	4


	//----- nvinfo : EIATTR_CUDA_API_VERSION
	.align		4
        /*0000*/ 	.byte	0x04, 0x37
        /*0002*/ 	.short	(.L_21 - .L_20)
.L_20:
        /*0004*/ 	.word	0x00000082


	//----- nvinfo : EIATTR_KPARAM_INFO
	.align		4
.L_21:
        /*0008*/ 	.byte	0x04, 0x17
        /*000a*/ 	.short	(.L_23 - .L_22)
.L_22:
        /*000c*/ 	.word	0x00000000
        /*0010*/ 	.short	0x0000
        /*0012*/ 	.short	0x0070
        /*0014*/ 	.byte	0x00, 0xf0, 0x01, 0x10


	//----- nvinfo : EIATTR_SPARSE_MMA_MASK
	.align		4
.L_23:
        /*0018*/ 	.byte	0x03, 0x50
        /*001a*/ 	.short	0x0000


	//----- nvinfo : EIATTR_MAXREG_COUNT
	.align		4
        /*001c*/ 	.byte	0x03, 0x1b
        /*001e*/ 	.short	0x00a8


	//----- nvinfo : EIATTR_NUM_BARRIERS
	.align		4
        /*0020*/ 	.byte	0x02, 0x4c
        /*0022*/ 	.byte	0x01
	.zero		1


	//----- nvinfo : EIATTR_EXTERNS
	.align		4
        /*0024*/ 	.byte	0x04, 0x0f
        /*0026*/ 	.short	(.L_25 - .L_24)


	//   ....[0]....
	.align		4
.L_24:
        /*0028*/ 	.word	index@(__assertfail)


	//----- nvinfo : EIATTR_ANNOTATIONS
	.align		4
.L_25:
        /*002c*/ 	.byte	0x04, 0x55
        /*002e*/ 	.short	(.L_27 - .L_26)


	//   ....[0]....
.L_26:
        /*0030*/ 	.word	0x00000001
        /*0034*/ 	.byte	0x00, 0x0a, 0x00, 0x00, 0x01, 0x00, 0x00, 0x00, 0x10, 0x0a, 0x00, 0x00, 0x01, 0x00, 0x00, 0x00
        /* <DEDUP_REMOVED lines=717> */
        /*2d14*/ 	.byte	0xa0, 0x7d, 0x01, 0x00, 0x01, 0x00, 0x00, 0x00, 0xc0, 0x7d, 0x01, 0x00


	//----- nvinfo : EIATTR_MERCURY_ISA_VERSION
	.align		4
.L_27:
        /*2d20*/ 	.byte	0x03, 0x5f
        /*2d22*/ 	.short	0x0101


	//----- nvinfo : EIATTR_INT_WARP_WIDE_INSTR_OFFSETS
	.align		4
        /*2d24*/ 	.byte	0x04, 0x31
        /*2d26*/ 	.short	(.L_29 - .L_28)


	//   ....[0]....
.L_28:
        /*2d28*/ 	.word	0x00000570


	//   ....[1]....
        /*2d2c*/ 	.word	0x000005a0


	//   ....[2]....
        /*2d30*/ 	.word	0x00000710


	//----- nvinfo : EIATTR_COOP_GROUP_MASK_REGIDS
	.align		4
.L_29:
        /*2d34*/ 	.byte	0x04, 0x29
        /*2d36*/ 	.short	(.L_31 - .L_30)


	//   ....[0]....
.L_30:
        /*2d38*/ 	.word	0xffffffff


	//   ....[1]....
        /*2d3c*/ 	.word	0xffffffff


	//   ....[2]....
        /*2d40*/ 	.word	0xffffffff


	//   ....[3]....
        /*2d44*/ 	.word	0xffffffff


	//   ....[4]....
        /*2d48*/ 	.word	0xffffffff


	//   ....[5]....
        /*2d4c*/ 	.word	0xffffffff


	//----- nvinfo : EIATTR_COOP_GROUP_INSTR_OFFSETS
	.align		4
.L_31:
        /*2d50*/ 	.byte	0x04, 0x28
        /*2d52*/ 	.short	(.L_33 - .L_32)


	//   ....[0]....
.L_32:
        /*2d54*/ 	.word	0x00000070


	//   ....[1]....
        /*2d58*/ 	.word	0x00000080


	//   ....[2]....
        /*2d5c*/ 	.word	0x000001a0


	//   ....[3]....
        /*2d60*/ 	.word	0x000003b0


	//   ....[4]....
        /*2d64*/ 	.word	0x00000840


	//   ....[5]....
        /*2d68*/ 	.word	0x00001410


	//----- nvinfo : EIATTR_REG_RECONFIG
	.align		4
.L_33:
        /*2d6c*/ 	.byte	0x01, 0x54
	.zero		2


	//----- nvinfo : EIATTR_SYSCALL_OFFSETS
	.align		4
        /*2d70*/ 	.byte	0x04, 0x46
        /*2d72*/ 	.short	(.L_35 - .L_34)


	//   ....[0]....
.L_34:
        /*2d74*/ 	.word	0x000015d0


	//----- nvinfo : EIATTR_MBARRIER_INSTR_OFFSETS
	.align		4
.L_35:
        /*2d78*/ 	.byte	0x04, 0x39
        /*2d7a*/ 	.short	(.L_37 - .L_36)


	//   ....[0]....
.L_36:
        /*2d7c*/ 	.word	0x00000320
        /*2d80*/ 	.word	0x000000ff
        /*2d84*/ 	.word	0x00000000
        /*2d88*/ 	.short	0x0100
        /*2d8a*/ 	.byte	0x08
	.zero		1


	//   ....[1]....
        /*2d8c*/ 	.word	0x00000330
        /*2d90*/ 	.word	0x000000ff
        /*2d94*/ 	.word	0x00000018
        /*2d98*/ 	.short	0x0100
        /*2d9a*/ 	.byte	0x08
	.zero		1


	//   ....[2]....
        /*2d9c*/ 	.word	0x00000340
        /*2da0*/ 	.word	0x000000ff
        /*2da4*/ 	.word	0x00000008
        /*2da8*/ 	.short	0x0100
        /*2daa*/ 	.byte	0x08
	.zero		1


	//   ....[3]....
        /*2dac*/ 	.word	0x00000350
        /*2db0*/ 	.word	0x000000ff
        /*2db4*/ 	.word	0x00000020
        /*2db8*/ 	.short	0x0100
        /*2dba*/ 	.byte	0x08
	.zero		1


	//   ....[4]....
        /*2dbc*/ 	.word	0x00000360
        /*2dc0*/ 	.word	0x000000ff
        /*2dc4*/ 	.word	0x00000010
        /*2dc8*/ 	.short	0x0100
        /*2dca*/ 	.byte	0x08
	.zero		1


	//   ....[5]....
        /*2dcc*/ 	.word	0x00000370
        /*2dd0*/ 	.word	0x000000ff
        /*2dd4*/ 	.word	0x00000028
        /*2dd8*/ 	.short	0x0100
        /*2dda*/ 	.byte	0x08
	.zero		1


	//   ....[6]....
        /*2ddc*/ 	.word	0x00000770
        /*2de0*/ 	.word	0x000000ff
        /*2de4*/ 	.word	0x00000040
        /*2de8*/ 	.short	0x0100
        /*2dea*/ 	.byte	0x06
	.zero		1


	//   ....[7]....
        /*2dec*/ 	.word	0x000007a0
        /*2df0*/ 	.word	0x000000ff
        /*2df4*/ 	.word	0x00000048
        /*2df8*/ 	.short	0x0100
        /*2dfa*/ 	.byte	0x06
	.zero		1


	//   ....[8]....
        /*2dfc*/ 	.word	0x000016b0
        /*2e00*/ 	.word	0x00000003
        /*2e04*/ 	.word	0x00000000
        /*2e08*/ 	.short	0x010a
        /*2e0a*/ 	.byte	0x3f
	.zero		1


	//   ....[9]....
        /*2e0c*/ 	.word	0x000016f0
        /*2e10*/ 	.word	0x00000003
        /*2e14*/ 	.word	0x00000000
        /*2e18*/ 	.short	0x010a
        /*2e1a*/ 	.byte	0x3f
	.zero		1


	//   ....[10]....
        /*2e1c*/ 	.word	0x00004d40
        /*2e20*/ 	.word	0x00000002
        /*2e24*/ 	.word	0x00000000
        /*2e28*/ 	.short	0x010a
        /*2e2a*/ 	.byte	0x3f
	.zero		1


	//   ....[11]....
        /*2e2c*/ 	.word	0x00004d80
        /*2e30*/ 	.word	0x00000002
        /*2e34*/ 	.word	0x00000000
        /*2e38*/ 	.short	0x010a
        /*2e3a*/ 	.byte	0x3f
	.zero		1


	//   ....[12]....
        /*2e3c*/ 	.word	0x00008e70
        /*2e40*/ 	.word	0x00000002
        /*2e44*/ 	.word	0x00000000
        /*2e48*/ 	.short	0x0101
        /*2e4a*/ 	.byte	0x3f
	.zero		1


	//   ....[13]....
        /*2e4c*/ 	.word	0x000090a0
        /*2e50*/ 	.word	0x00000000
        /*2e54*/ 	.word	0x00000000
        /*2e58*/ 	.short	0x0101
        /*2e5a*/ 	.byte	0x3f
	.zero		1


	//   ....[14]....
        /*2e5c*/ 	.word	0x00017930
        /*2e60*/ 	.word	0x0000000b
        /*2e64*/ 	.word	0x00000018
        /*2e68*/ 	.short	0x010a
        /*2e6a*/ 	.byte	0x3f
	.zero		1


	//   ....[15]....
        /*2e6c*/ 	.word	0x00017cb0
        /*2e70*/ 	.word	0x00000002
        /*2e74*/ 	.word	0x00000048
        /*2e78*/ 	.short	0x0101
        /*2e7a*/ 	.byte	0x3f
	.zero		1


	//   ....[16]....
        /*2e7c*/ 	.word	0x000184c0
        /*2e80*/ 	.word	0x00000005
        /*2e84*/ 	.word	0x00000000
        /*2e88*/ 	.short	0x010a
        /*2e8a*/ 	.byte	0x3f
	.zero		1


	//   ....[17]....
        /*2e8c*/ 	.word	0x00018550
        /*2e90*/ 	.word	0x00000005
        /*2e94*/ 	.word	0x00000000
        /*2e98*/ 	.short	0x010a
        /*2e9a*/ 	.byte	0x3f
	.zero		1


	//   ....[18]....
        /*2e9c*/ 	.word	0x000185e0
        /*2ea0*/ 	.word	0x00000003
        /*2ea4*/ 	.word	0x00000000
        /*2ea8*/ 	.short	0x010a
        /*2eaa*/ 	.byte	0x3f
	.zero		1


	//   ....[19]....
        /*2eac*/ 	.word	0x00018640
        /*2eb0*/ 	.word	0x00000003
        /*2eb4*/ 	.word	0x00000000
        /*2eb8*/ 	.short	0x010a
        /*2eba*/ 	.byte	0x3f
	.zero		1


	//   ....[20]....
        /*2ebc*/ 	.word	0x00018690
        /*2ec0*/ 	.word	0x00000002
        /*2ec4*/ 	.word	0x00000000
        /*2ec8*/ 	.short	0x010a
        /*2eca*/ 	.byte	0x3f
	.zero		1


	//   ....[21]....
        /*2ecc*/ 	.word	0x00018760
        /*2ed0*/ 	.word	0x0000000b
        /*2ed4*/ 	.word	0x00000018
        /*2ed8*/ 	.short	0x010a
        /*2eda*/ 	.byte	0x3f
	.zero		1


	//   ....[22]....
        /*2edc*/ 	.word	0x00018830
        /*2ee0*/ 	.word	0x00000005
        /*2ee4*/ 	.word	0x00000000
        /*2ee8*/ 	.short	0x010a
        /*2eea*/ 	.byte	0x3f
	.zero		1


	//   ....[23]....
        /*2eec*/ 	.word	0x00018880
        /*2ef0*/ 	.word	0x00000005
        /*2ef4*/ 	.word	0x00000000
        /*2ef8*/ 	.short	0x010a
        /*2efa*/ 	.byte	0x3f
	.zero		1


	//----- nvinfo : EIATTR_NUM_MBARRIERS
	.align		4
.L_37:
        /*2efc*/ 	.byte	0x03, 0x38
        /*2efe*/ 	.short	0x0008


	//----- nvinfo : EIATTR_EXIT_INSTR_OFFSETS
	.align		4
        /*2f00*/ 	.byte	0x04, 0x1c
        /*2f02*/ 	.short	(.L_39 - .L_38)


	//   ....[0]....
.L_38:
        /*2f04*/ 	.word	0x00000aa0


	//   ....[1]....
        /*2f08*/ 	.word	0x00001330


	//   ....[2]....
        /*2f0c*/ 	.word	0x00016f70


	//   ....[3]....
        /*2f10*/ 	.word	0x00017590


	//   ....[4]....
        /*2f14*/ 	.word	0x00018630


	//----- nvinfo : EIATTR_MAX_THREADS
	.align		4
.L_39:
        /*2f18*/ 	.byte	0x04, 0x05
        /*2f1a*/ 	.short	(.L_41 - .L_40)
.L_40:
        /*2f1c*/ 	.word	0x00000180
        /*2f20*/ 	.word	0x00000001
        /*2f24*/ 	.word	0x00000001


	//----- nvinfo : EIATTR_CRS_STACK_SIZE
	.align		4
.L_41:
        /*2f28*/ 	.byte	0x04, 0x1e
        /*2f2a*/ 	.short	(.L_43 - .L_42)
.L_42:
        /*2f2c*/ 	.word	0x00000000


	//----- nvinfo : EIATTR_CBANK_PARAM_SIZE
	.align		4
.L_43:
        /*2f30*/ 	.byte	0x03, 0x19
        /*2f32*/ 	.short	0x0470


	//----- nvinfo : EIATTR_PARAM_CBANK
	.align		4
        /*2f34*/ 	.byte	0x04, 0x0a
        /*2f36*/ 	.short	(.L_45 - .L_44)
	.align		4
.L_44:
        /*2f38*/ 	.word	index@(.nv.constant0._ZN7cutlass13device_kernelINS_4gemm6kernel13GemmUniversalIN4cute5tupleIJiiiiEEENS1_10collective13CollectiveMmaINS1_34MainloopSm90TmaGmmaWarpSpecializedILi3ENS5_IJNS4_1CILi4EEENSA_ILi1EEESC_EEENS1_35KernelTmaWarpSpecializedCooperativeEEENS5_IJNSA_ILi256EEESG_NSA_ILi128EEEEEEaNS5_IJlSC_lEEEaSJ_NS4_8TiledMMAINS4_8MMA_AtomIJNS4_4SM904GMMA27MMA_64x256x32_S32S8S8_SS_TNEEEENS4_6LayoutINS5_IJNSA_ILi2EEESC_SC_EEENS5_IJSC_NSA_ILi0EEEST_EEEEENS5_IJNS4_10UnderscoreESW_SW_EEEEENS4_13SM90_TMA_LOADENS4_14ComposedLayoutINS4_7SwizzleILi3ELi4ELi3EEENS4_18smem_ptr_flag_bitsILi8EEENSQ_INS5_IJNSA_ILi8EEESH_EEENS5_IJSH_SC_EEEEEEEvNS4_8identityENS4_23SM90_TMA_LOAD_MULTICASTES19_vS1A_EENS_8epilogue10collective6detail29Sm90TmaWarpSpecializedAdapterINS1E_15DefaultEpilogueIaSJ_SJ_NS1D_6thread17LinearCombinationIaLi1EiiLNS1I_9ScaleType4KindE0ELNS_15FloatRoundStyleE2EaEENS1_15EpilogueDefaultEEEEEvvEEEEvNT_6ParamsE)
        /*2f3c*/ 	.short	0x0210
        /*2f3e*/ 	.short	0x0470


	//----- nvinfo : EIATTR_SW_WAR
	.align		4
.L_45:
        /*2f40*/ 	.byte	0x04, 0x36
        /*2f42*/ 	.short	(.L_47 - .L_46)
.L_46:
        /*2f44*/ 	.word	0x00000008
.L_47:


//--------------------- .nv.callgraph             --------------------------
	.section	.nv.callgraph,"",@"SHT_CUDA_CALLGRAPH"
	.align	4
	.sectionentsize	8
	.align		4
        /*0000*/ 	.word	0x00000000
	.align		4
        /*0004*/ 	.word	0xffffffff
	.align		4
        /*0008*/ 	.word	index@(_ZN7cutlass13device_kernelINS_4gemm6kernel13GemmUniversalIN4cute5tupleIJiiiiEEENS1_10collective13CollectiveMmaINS1_34MainloopSm90TmaGmmaWarpSpecializedILi3ENS5_IJNS4_1CILi4EEENSA_ILi1EEESC_EEENS1_35KernelTmaWarpSpecializedCooperativeEEENS5_IJNSA_ILi256EEESG_NSA_ILi128EEEEEEaNS5_IJlSC_lEEEaSJ_NS4_8TiledMMAINS4_8MMA_AtomIJNS4_4SM904GMMA27MMA_64x256x32_S32S8S8_SS_TNEEEENS4_6LayoutINS5_IJNSA_ILi2EEESC_SC_EEENS5_IJSC_NSA_ILi0EEEST_EEEEENS5_IJNS4_10UnderscoreESW_SW_EEEEENS4_13SM90_TMA_LOADENS4_14ComposedLayoutINS4_7SwizzleILi3ELi4ELi3EEENS4_18smem_ptr_flag_bitsILi8EEENSQ_INS5_IJNSA_ILi8EEESH_EEENS5_IJSH_SC_EEEEEEEvNS4_8identityENS4_23SM90_TMA_LOAD_MULTICASTES19_vS1A_EENS_8epilogue10collective6detail29Sm90TmaWarpSpecializedAdapterINS1E_15DefaultEpilogueIaSJ_SJ_NS1D_6thread17LinearCombinationIaLi1EiiLNS1I_9ScaleType4KindE0ELNS_15FloatRoundStyleE2EaEENS1_15EpilogueDefaultEEEEEvvEEEEvNT_6ParamsE)
	.align		4
        /*000c*/ 	.word	index@(__assertfail)
	.align		4
        /*0010*/ 	.word	0x00000000
	.align		4
        /*0014*/ 	.word	0xfffffffe
	.align		4
        /*0018*/ 	.word	0x00000000
	.align		4
        /*001c*/ 	.word	0xfffffffd
	.align		4
        /*0020*/ 	.word	0x00000000
	.align		4
        /*0024*/ 	.word	0xfffffffc


//--------------------- .nv.constant4             --------------------------
	.section	.nv.constant4,"a",@progbits
	.align	8
	.align		8
.nv.constant4:
        /*0000*/ 	.dword	__assertfail
	.align		8
        /*0008*/ 	.dword	__unnamed_1
	.align		8
        /*0010*/ 	.dword	_ZN40_INTERNAL_2d2a034c_4_k_cu_ea3dcb78_195304cuda3std3__45__cpo5beginE
	.align		8
        /*0018*/ 	.dword	_ZN40_INTERNAL_2d2a034c_4_k_cu_ea3dcb78_195304cuda3std3__45__cpo3endE
	.align		8
        /*0020*/ 	.dword	_ZN40_INTERNAL_2d2a034c_4_k_cu_ea3dcb78_195304cuda3std3__45__cpo6cbeginE
	.align		8
        /*0028*/ 	.dword	_ZN40_INTERNAL_2d2a034c_4_k_cu_ea3dcb78_195304cuda3std3__45__cpo4cendE
	.align		8
        /*0030*/ 	.dword	_ZN40_INTERNAL_2d2a034c_4_k_cu_ea3dcb78_195304cuda3std3__442_GLOBAL__N__2d2a034c_4_k_cu_ea3dcb78_195306ignoreE
	.align		8
        /*0038*/ 	.dword	_ZN40_INTERNAL_2d2a034c_4_k_cu_ea3dcb78_195304cuda3std3__419piecewise_constructE
	.align		8
        /*0040*/ 	.dword	_ZN40_INTERNAL_2d2a034c_4_k_cu_ea3dcb78_195304cuda3std3__48in_placeE
	.align		8
        /*0048*/ 	.dword	_ZN40_INTERNAL_2d2a034c_4_k_cu_ea3dcb78_195304cuda3std6ranges3__45__cpo4swapE
	.align		8
        /*0050*/ 	.dword	_ZN40_INTERNAL_2d2a034c_4_k_cu_ea3dcb78_195304cuda3std6ranges3__45__cpo9iter_moveE
	.align		8
        /*0058*/ 	.dword	_ZN40_INTERNAL_2d2a034c_4_k_cu_ea3dcb78_195304cute7productE
	.align		8
        /*0060*/ 	.dword	_ZN40_INTERNAL_2d2a034c_4_k_cu_ea3dcb78_195304cute1_E
	.align		8
        /*0068*/ 	.dword	$str$22
	.align		8
        /*0070*/ 	.dword	$str$23


//--------------------- .text._ZN7cutlass13device_kernelINS_4gemm6kernel13GemmUniversalIN4cute5tupleIJiiiiEEENS1_10collective13CollectiveMmaINS1_34MainloopSm90TmaGmmaWarpSpecializedILi3ENS5_IJNS4_1CILi4EEENSA_ILi1EEESC_EEENS1_35KernelTmaWarpSpecializedCooperativeEEENS5_IJNSA_ILi256EEESG_NSA_ILi128EEEEEEaNS5_IJlSC_lEEEaSJ_NS4_8TiledMMAINS4_8MMA_AtomIJNS4_4SM904GMMA27MMA_64x256x32_S32S8S8_SS_TNEEEENS4_6LayoutINS5_IJNSA_ILi2EEESC_SC_EEENS5_IJSC_NSA_ILi0EEEST_EEEEENS5_IJNS4_10UnderscoreESW_SW_EEEEENS4_13SM90_TMA_LOADENS4_14ComposedLayoutINS4_7SwizzleILi3ELi4ELi3EEENS4_18smem_ptr_flag_bitsILi8EEENSQ_INS5_IJNSA_ILi8EEESH_EEENS5_IJSH_SC_EEEEEEEvNS4_8identityENS4_23SM90_TMA_LOAD_MULTICASTES19_vS1A_EENS_8epilogue10collective6detail29Sm90TmaWarpSpecializedAdapterINS1E_15DefaultEpilogueIaSJ_SJ_NS1D_6thread17LinearCombinationIaLi1EiiLNS1I_9ScaleType4KindE0ELNS_15FloatRoundStyleE2EaEENS1_15EpilogueDefaultEEEEEvvEEEEvNT_6ParamsE --------------------------
	.section	.text._ZN7cutlass13device_kernelINS_4gemm6kernel13GemmUniversalIN4cute5tupleIJiiiiEEENS1_10collective13CollectiveMmaINS1_34MainloopSm90TmaGmmaWarpSpecializedILi3ENS5_IJNS4_1CILi4EEENSA_ILi1EEESC_EEENS1_35KernelTmaWarpSpecializedCooperativeEEENS5_IJNSA_ILi256EEESG_NSA_ILi128EEEEEEaNS5_IJlSC_lEEEaSJ_NS4_8TiledMMAINS4_8MMA_AtomIJNS4_4SM904GMMA27MMA_64x256x32_S32S8S8_SS_TNEEEENS4_6LayoutINS5_IJNSA_ILi2EEESC_SC_EEENS5_IJSC_NSA_ILi0EEEST_EEEEENS5_IJNS4_10UnderscoreESW_SW_EEEEENS4_13SM90_TMA_LOADENS4_14ComposedLayoutINS4_7SwizzleILi3ELi4ELi3EEENS4_18smem_ptr_flag_bitsILi8EEENSQ_INS5_IJNSA_ILi8EEESH_EEENS5_IJSH_SC_EEEEEEEvNS4_8identityENS4_23SM90_TMA_LOAD_MULTICASTES19_vS1A_EENS_8epilogue10collective6detail29Sm90TmaWarpSpecializedAdapterINS1E_15DefaultEpilogueIaSJ_SJ_NS1D_6thread17LinearCombinationIaLi1EiiLNS1I_9ScaleType4KindE0ELNS_15FloatRoundStyleE2EaEENS1_15EpilogueDefaultEEEEEvvEEEEvNT_6ParamsE,"ax",@progbits
	.align	128
.text._ZN7cutlass13device_kernelINS_4gemm6kernel13GemmUniversalIN4cute5tupleIJiiiiEEENS1_10collective13CollectiveMmaINS1_34MainloopSm90TmaGmmaWarpSpecializedILi3ENS5_IJNS4_1CILi4EEENSA_ILi1EEESC_EEENS1_35KernelTmaWarpSpecializedCooperativeEEENS5_IJNSA_ILi256EEESG_NSA_ILi128EEEEEEaNS5_IJlSC_lEEEaSJ_NS4_8TiledMMAINS4_8MMA_AtomIJNS4_4SM904GMMA27MMA_64x256x32_S32S8S8_SS_TNEEEENS4_6LayoutINS5_IJNSA_ILi2EEESC_SC_EEENS5_IJSC_NSA_ILi0EEEST_EEEEENS5_IJNS4_10UnderscoreESW_SW_EEEEENS4_13SM90_TMA_LOADENS4_14ComposedLayoutINS4_7SwizzleILi3ELi4ELi3EEENS4_18smem_ptr_flag_bitsILi8EEENSQ_INS5_IJNSA_ILi8EEESH_EEENS5_IJSH_SC_EEEEEEEvNS4_8identityENS4_23SM90_TMA_LOAD_MULTICASTES19_vS1A_EENS_8epilogue10collective6detail29Sm90TmaWarpSpecializedAdapterINS1E_15DefaultEpilogueIaSJ_SJ_NS1D_6thread17LinearCombinationIaLi1EiiLNS1I_9ScaleType4KindE0ELNS_15FloatRoundStyleE2EaEENS1_15EpilogueDefaultEEEEEvvEEEEvNT_6ParamsE:
        .type           _ZN7cutlass13device_kernelINS_4gemm6kernel13GemmUniversalIN4cute5tupleIJiiiiEEENS1_10collective13CollectiveMmaINS1_34MainloopSm90TmaGmmaWarpSpecializedILi3ENS5_IJNS4_1CILi4EEENSA_ILi1EEESC_EEENS1_35KernelTmaWarpSpecializedCooperativeEEENS5_IJNSA_ILi256EEESG_NSA_ILi128EEEEEEaNS5_IJlSC_lEEEaSJ_NS4_8TiledMMAINS4_8MMA_AtomIJNS4_4SM904GMMA27MMA_64x256x32_S32S8S8_SS_TNEEEENS4_6LayoutINS5_IJNSA_ILi2EEESC_SC_EEENS5_IJSC_NSA_ILi0EEEST_EEEEENS5_IJNS4_10UnderscoreESW_SW_EEEEENS4_13SM90_TMA_LOADENS4_14ComposedLayoutINS4_7SwizzleILi3ELi4ELi3EEENS4_18smem_ptr_flag_bitsILi8EEENSQ_INS5_IJNSA_ILi8EEESH_EEENS5_IJSH_SC_EEEEEEEvNS4_8identityENS4_23SM90_TMA_LOAD_MULTICASTES19_vS1A_EENS_8epilogue10collective6detail29Sm90TmaWarpSpecializedAdapterINS1E_15DefaultEpilogueIaSJ_SJ_NS1D_6thread17LinearCombinationIaLi1EiiLNS1I_9ScaleType4KindE0ELNS_15FloatRoundStyleE2EaEENS1_15EpilogueDefaultEEEEEvvEEEEvNT_6ParamsE,@function
        .size           _ZN7cutlass13device_kernelINS_4gemm6kernel13GemmUniversalIN4cute5tupleIJiiiiEEENS1_10collective13CollectiveMmaINS1_34MainloopSm90TmaGmmaWarpSpecializedILi3ENS5_IJNS4_1CILi4EEENSA_ILi1EEESC_EEENS1_35KernelTmaWarpSpecializedCooperativeEEENS5_IJNSA_ILi256EEESG_NSA_ILi128EEEEEEaNS5_IJlSC_lEEEaSJ_NS4_8TiledMMAINS4_8MMA_AtomIJNS4_4SM904GMMA27MMA_64x256x32_S32S8S8_SS_TNEEEENS4_6LayoutINS5_IJNSA_ILi2EEESC_SC_EEENS5_IJSC_NSA_ILi0EEEST_EEEEENS5_IJNS4_10UnderscoreESW_SW_EEEEENS4_13SM90_TMA_LOADENS4_14ComposedLayoutINS4_7SwizzleILi3ELi4ELi3EEENS4_18smem_ptr_flag_bitsILi8EEENSQ_INS5_IJNSA_ILi8EEESH_EEENS5_IJSH_SC_EEEEEEEvNS4_8identityENS4_23SM90_TMA_LOAD_MULTICASTES19_vS1A_EENS_8epilogue10collective6detail29Sm90TmaWarpSpecializedAdapterINS1E_15DefaultEpilogueIaSJ_SJ_NS1D_6thread17LinearCombinationIaLi1EiiLNS1I_9ScaleType4KindE0ELNS_15FloatRoundStyleE2EaEENS1_15EpilogueDefaultEEEEEvvEEEEvNT_6ParamsE,(.L_x_585 - _ZN7cutlass13device_kernelINS_4gemm6kernel13GemmUniversalIN4cute5tupleIJiiiiEEENS1_10collective13CollectiveMmaINS1_34MainloopSm90TmaGmmaWarpSpecializedILi3ENS5_IJNS4_1CILi4EEENSA_ILi1EEESC_EEENS1_35KernelTmaWarpSpecializedCooperativeEEENS5_IJNSA_ILi256EEESG_NSA_ILi128EEEEEEaNS5_IJlSC_lEEEaSJ_NS4_8TiledMMAINS4_8MMA_AtomIJNS4_4SM904GMMA27MMA_64x256x32_S32S8S8_SS_TNEEEENS4_6LayoutINS5_IJNSA_ILi2EEESC_SC_EEENS5_IJSC_NSA_ILi0EEEST_EEEEENS5_IJNS4_10UnderscoreESW_SW_EEEEENS4_13SM90_TMA_LOADENS4_14ComposedLayoutINS4_7SwizzleILi3ELi4ELi3EEENS4_18smem_ptr_flag_bitsILi8EEENSQ_INS5_IJNSA_ILi8EEESH_EEENS5_IJSH_SC_EEEEEEEvNS4_8identityENS4_23SM90_TMA_LOAD_MULTICASTES19_vS1A_EENS_8epilogue10collective6detail29Sm90TmaWarpSpecializedAdapterINS1E_15DefaultEpilogueIaSJ_SJ_NS1D_6thread17LinearCombinationIaLi1EiiLNS1I_9ScaleType4KindE0ELNS_15FloatRoundStyleE2EaEENS1_15EpilogueDefaultEEEEEvvEEEEvNT_6ParamsE)
        .other          _ZN7cutlass13device_kernelINS_4gemm6kernel13GemmUniversalIN4cute5tupleIJiiiiEEENS1_10collective13CollectiveMmaINS1_34MainloopSm90TmaGmmaWarpSpecializedILi3ENS5_IJNS4_1CILi4EEENSA_ILi1EEESC_EEENS1_35KernelTmaWarpSpecializedCooperativeEEENS5_IJNSA_ILi256EEESG_NSA_ILi128EEEEEEaNS5_IJlSC_lEEEaSJ_NS4_8TiledMMAINS4_8MMA_AtomIJNS4_4SM904GMMA27MMA_64x256x32_S32S8S8_SS_TNEEEENS4_6LayoutINS5_IJNSA_ILi2EEESC_SC_EEENS5_IJSC_NSA_ILi0EEEST_EEEEENS5_IJNS4_10UnderscoreESW_SW_EEEEENS4_13SM90_TMA_LOADENS4_14ComposedLayoutINS4_7SwizzleILi3ELi4ELi3EEENS4_18smem_ptr_flag_bitsILi8EEENSQ_INS5_IJNSA_ILi8EEESH_EEENS5_IJSH_SC_EEEEEEEvNS4_8identityENS4_23SM90_TMA_LOAD_MULTICASTES19_vS1A_EENS_8epilogue10collective6detail29Sm90TmaWarpSpecializedAdapterINS1E_15DefaultEpilogueIaSJ_SJ_NS1D_6thread17LinearCombinationIaLi1EiiLNS1I_9ScaleType4KindE0ELNS_15FloatRoundStyleE2EaEENS1_15EpilogueDefaultEEEEEvvEEEEvNT_6ParamsE,@"STO_CUDA_ENTRY STV_DEFAULT"
_ZN7cutlass13device_kernelINS_4gemm6kernel13GemmUniversalIN4cute5tupleIJiiiiEEENS1_10collective13CollectiveMmaINS1_34MainloopSm90TmaGmmaWarpSpecializedILi3ENS5_IJNS4_1CILi4EEENSA_ILi1EEESC_EEENS1_35KernelTmaWarpSpecializedCooperativeEEENS5_IJNSA_ILi256EEESG_NSA_ILi128EEEEEEaNS5_IJlSC_lEEEaSJ_NS4_8TiledMMAINS4_8MMA_AtomIJNS4_4SM904GMMA27MMA_64x256x32_S32S8S8_SS_TNEEEENS4_6LayoutINS5_IJNSA_ILi2EEESC_SC_EEENS5_IJSC_NSA_ILi0EEEST_EEEEENS5_IJNS4_10UnderscoreESW_SW_EEEEENS4_13SM90_TMA_LOADENS4_14ComposedLayoutINS4_7SwizzleILi3ELi4ELi3EEENS4_18smem_ptr_flag_bitsILi8EEENSQ_INS5_IJNSA_ILi8EEESH_EEENS5_IJSH_SC_EEEEEEEvNS4_8identityENS4_23SM90_TMA_LOAD_MULTICASTES19_vS1A_EENS_8epilogue10collective6detail29Sm90TmaWarpSpecializedAdapterINS1E_15DefaultEpilogueIaSJ_SJ_NS1D_6thread17LinearCombinationIaLi1EiiLNS1I_9ScaleType4KindE0ELNS_15FloatRoundStyleE2EaEENS1_15EpilogueDefaultEEEEEvvEEEEvNT_6ParamsE:
[----:B------:R-:W0:Y:S02]  /*0000*/  LDC R1, c[0x0][0x28] ;  /* 0x00000a00ff017b82 */ /* 0x000e240000000800 */
[----:B0-----:R-:W-:Y:S01]  /*0010*/  VIADD R1, R1, 0xfffff878 ;  /* 0xfffff87801017836 */ /* 0x001fe20000000000 */
[----:B------:R-:W0:Y:S01]  /*0020*/  S2R R4, SR_TID.X ;  /* 0x0000000000047919 */ /* 0x000e220000002100 */
[----:B------:R-:W-:Y:S01]  /*0030*/  ELECT P0, URZ, PT ;  /* 0x00000000003f782f */ /* 0x000fe20003800000 */
[----:B------:R-:W-:Y:S01]  /*0040*/  BSSY B0, `(.L_x_0) ;  /* 0x0000015000007945 */ /* 0x000fe20003800000 */
[--C-:B0-----:R-:W-:Y:S02]  /*0050*/  SHF.R.U32.HI R0, RZ, 0x5, R4.reuse ;  /* 0x00000005ff007819 */ /* 0x101fe40000011604 */
[----:B------:R-:W-:-:S03]  /*0060*/  SHF.R.U32.HI R2, RZ, 0x7, R4 ;  /* 0x00000007ff027819 */ /* 0x000fc60000011604 */
[----:B------:R-:W0:Y:S04]  /*0070*/  SHFL.IDX PT, R3, R0, RZ, 0x1f ;  /* 0x00001fff00037589 */ /* 0x000e2800000e0000 */
[----:B------:R-:W1:Y:S01]  /*0080*/  SHFL.IDX PT, R2, R2, RZ, 0x1f ;  /* 0x00001fff02027589 */ /* 0x000e6200000e0000 */
[----:B0-----:R-:W-:Y:S02]  /*0090*/  R2UR UR9, R3 ;  /* 0x00000000030972ca */ /* 0x001fe400000e0000 */
[----:B-1----:R-:W-:-:S11]  /*00a0*/  R2UR UR5, R2 ;  /* 0x00000000020572ca */ /* 0x002fd600000e0000 */
[----:B------:R-:W-:Y:S02]  /*00b0*/  USHF.R.S32.HI UR4, URZ, 0x1f, UR9 ;  /* 0x0000001f3f047899 */ /* 0x000fe40008011409 */
[----:B------:R-:W-:Y:S02]  /*00c0*/  ISETP.NE.OR P0, PT, RZ, UR9, !P0 ;  /* 0x00000009ff007c0c */ /* 0x000fe4000c705670 */
[----:B------:R-:W-:-:S04]  /*00d0*/  ULEA.HI UR4, UR4, UR9, URZ, 0x2 ;  /* 0x0000000904047291 */ /* 0x000fc8000f8f103f */
[----:B------:R-:W-:-:S04]  /*00e0*/  ULOP3.LUT UR4, UR4, 0xfffffffc, URZ, 0xc0, !UPT ;  /* 0xfffffffc04047892 */ /* 0x000fc8000f8ec03f */
[----:B------:R-:W-:-:S03]  /*00f0*/  UIADD3 UR9, UR9, -UR4, URZ ;  /* 0x8000000409097290 */ /* 0x000fc6000fffe03f */
[----:B------:R-:W-:Y:S09]  /*0100*/  @P0 BRA `(.L_x_1) ;  /* 0x0000000000200947 */ /* 0x000ff20003800000 */
[----:B------:R-:W-:Y:S02]  /*0110*/  ULDC.64 UR6, c[0x0][0x198] ;  /* 0x0000660000067ab9 */ /* 0x000fe40000000a00 */
[----:B------:R-:W-:Y:S02]  /*0120*/  UIADD3 UR10, UP0, UR6, 0xf0, URZ ;  /* 0x000000f0060a7890 */ /* 0x000fe4000ff1e03f */
[----:B------:R-:W-:Y:S02]  /*0130*/  UIADD3 UR6, UP1, UR6, 0x1f0, URZ ;  /* 0x000001f006067890 */ /* 0x000fe4000ff3e03f */
[----:B------:R-:W-:Y:S02]  /*0140*/  UIADD3.X UR11, URZ, UR7, URZ, UP0, !UPT ;  /* 0x000000073f0b7290 */ /* 0x000fe400087fe43f */
[----:B------:R-:W-:-:S07]  /*0150*/  UIADD3.X UR7, URZ, UR7, URZ, UP1, !UPT ;  /* 0x000000073f077290 */ /* 0x000fce0008ffe43f */
[----:B------:R0:W-:Y:S02]  /*0160*/  UTMACCTL.PF [UR10] ;  /* 0x000000000a0079b9 */ /* 0x0001e40008040000 */
[----:B------:R0:W-:Y:S02]  /*0170*/  UTMACCTL.PF [UR6] ;  /* 0x00000000060079b9 */ /* 0x0001e40008040000 */
[----:B0-----:R-:W-:Y:S01]  /*0180*/  NOP ;  /* 0x0000000000007918 */ /* 0x001fe20000000000 */
.L_x_1:
[----:B------:R-:W-:Y:S05]  /*0190*/  BSYNC B0 ;  /* 0x0000000000007941 */ /* 0x000fea0003800000 */
.L_x_0:
[----:B------:R-:W0:Y:S01]  /*01a0*/  SHFL.IDX PT, R2, R0, RZ, 0x1f ;  /* 0x00001fff00027589 */ /* 0x000e2200000e0000 */
[----:B------:R-:W-:Y:S01]  /*01b0*/  UISETP.NE.AND UP0, UPT, UR9, 0x3, UPT ;  /* 0x000000030900788c */ /* 0x000fe2000bf05270 */
[----:B------:R-:W-:Y:S01]  /*01c0*/  ISETP.NE.AND P1, PT, RZ, UR5, PT ;  /* 0x00000005ff007c0c */ /* 0x000fe2000bf25270 */
[----:B------:R-:W-:Y:S02]  /*01d0*/  UIADD3 UR16, UR5, -0x1, URZ ;  /* 0xffffffff05107890 */ /* 0x000fe4000fffe03f */
[----:B------:R-:W-:Y:S02]  /*01e0*/  UISETP.EQ.OR UP0, UPT, UR9, URZ, !UP0 ;  /* 0x0000003f0900728c */ /* 0x000fe4000c702670 */
[----:B------:R-:W-:Y:S02]  /*01f0*/  UISETP.GE.U32.AND UP1, UPT, UR16, 0x2, UPT ;  /* 0x000000021000788c */ /* 0x000fe4000bf26070 */
[----:B------:R-:W-:-:S04]  /*0200*/  UISETP.EQ.AND UP0, UPT, UR5, URZ, UP0 ;  /* 0x0000003f0500728c */ /* 0x000fc80008702270 */
[----:B------:R-:W-:-:S04]  /*0210*/  USEL UR40, URZ, 0x1, !UP0 ;  /* 0x000000013f287887 */ /* 0x000fc8000c000000 */
[----:B------:R-:W-:Y:S01]  /*0220*/  USEL UR40, UR40, 0x2, UP1 ;  /* 0x0000000228287887 */ /* 0x000fe20008800000 */
[----:B0-----:R-:W-:-:S13]  /*0230*/  ISETP.NE.AND P0, PT, R2, RZ, PT ;  /* 0x000000ff0200720c */ /* 0x001fda0003f05270 */
[----:B------:R-:W-:Y:S05]  /*0240*/  @P0 BRA `(.L_x_2) ;  /* 0x0000000000500947 */ /* 0x000fea0003800000 */
[----:B------:R-:W0:Y:S01]  /*0250*/  S2UR UR8, SR_CgaCtaId ;  /* 0x00000000000879c3 */ /* 0x000e220000008800 */
[----:B------:R-:W-:Y:S01]  /*0260*/  UMOV UR4, 0x400 ;  /* 0x0000040000047882 */ /* 0x000fe20000000000 */
[----:B------:R-:W-:Y:S01]  /*0270*/  UMOV UR5, 0x1 ;  /* 0x0000000100057882 */ /* 0x000fe20000000000 */
[----:B------:R-:W-:Y:S01]  /*0280*/  UMOV UR6, 0x8 ;  /* 0x0000000800067882 */ /* 0x000fe20000000000 */
[----:B------:R-:W-:Y:S01]  /*0290*/  ELECT P0, URZ, PT ;  /* 0x00000000003f782f */ /* 0x000fe20003800000 */
[----:B------:R-:W-:-:S04]  /*02a0*/  UIADD3 UR6, -UR6, 0x100000, URZ ;  /* 0x0010000006067890 */ /* 0x000fc8000fffe13f */
[----:B------:R-:W-:Y:S02]  /*02b0*/  USHF.L.U32 UR7, UR6, 0xb, URZ ;  /* 0x0000000b06077899 */ /* 0x000fe4000800063f */
[----:B------:R-:W-:Y:S02]  /*02c0*/  USHF.L.U32 UR6, UR6, 0x1, URZ ;  /* 0x0000000106067899 */ /* 0x000fe4000800063f */
[----:B0-----:R-:W-:Y:S02]  /*02d0*/  ULEA UR8, UR8, UR4, 0x18 ;  /* 0x0000000408087291 */ /* 0x001fe4000f8ec03f */
[----:B------:R-:W-:-:S04]  /*02e0*/  UIADD3 UR4, -UR5, 0x100000, URZ ;  /* 0x0010000005047890 */ /* 0x000fc8000fffe13f */
[----:B------:R-:W-:Y:S02]  /*02f0*/  USHF.L.U32 UR5, UR4, 0xb, URZ ;  /* 0x0000000b04057899 */ /* 0x000fe4000800063f */
[----:B------:R-:W-:Y:S01]  /*0300*/  USHF.L.U32 UR4, UR4, 0x1, URZ ;  /* 0x0000000104047899 */ /* 0x000fe2000800063f */
[----:B------:R-:W0:Y:S11]  /*0310*/  FENCE.VIEW.ASYNC.S ;  /* 0x00000000000073c6 */ /* 0x000e360000000000 */
[----:B0-----:R0:W1:Y:S01]  /*0320*/  SYNCS.EXCH.64 URZ, [UR8], UR4 ;  /* 0x00000004083f75b2 */ /* 0x0010620008000100 */
[----:B------:R0:W2:Y:S01]  /*0330*/  SYNCS.EXCH.64 URZ, [UR8+0x18], UR6 ;  /* 0x00001806083f75b2 */ /* 0x0000a20008000100 */
[----:B------:R0:W3:Y:S01]  /*0340*/  SYNCS.EXCH.64 URZ, [UR8+0x8], UR4 ;  /* 0x00000804083f75b2 */ /* 0x0000e20008000100 */
[----:B------:R0:W4:Y:S01]  /*0350*/  SYNCS.EXCH.64 URZ, [UR8+0x20], UR6 ;  /* 0x00002006083f75b2 */ /* 0x0001220008000100 */
[----:B------:R0:W0:Y:S01]  /*0360*/  SYNCS.EXCH.64 URZ, [UR8+0x10], UR4 ;  /* 0x00001004083f75b2 */ /* 0x0000220008000100 */
[----:B------:R0:W0:Y:S01]  /*0370*/  SYNCS.EXCH.64 URZ, [UR8+0x28], UR6 ;  /* 0x00002806083f75b2 */ /* 0x0000220008000100 */
[----:B------:R-:W-:Y:S01]  /*0380*/  NOP ;  /* 0x0000000000007918 */ /* 0x000fe20000000000 */
.L_x_2:
[----:B------:R-:W5:Y:S01]  /*0390*/  S2UR UR13, SR_CTAID.X ;  /* 0x00000000000d79c3 */ /* 0x000f620000002500 */
[----:B------:R-:W-:Y:S01]  /*03a0*/  SHF.R.S32.HI R3, RZ, 0x1f, R4 ;  /* 0x0000001fff037819 */ /* 0x000fe20000011404 */
[----:B------:R-:W1:Y:S01]  /*03b0*/  SHFL.IDX PT, R0, R0, RZ, 0x1f ;  /* 0x00001fff00007589 */ /* 0x000e6200000e0000 */
[----:B0-----:R-:W-:Y:S01]  /*03c0*/  ULDC UR4, c[0x0][0x150] ;  /* 0x0000540000047ab9 */ /* 0x001fe20000000800 */
[----:B------:R-:W-:Y:S02]  /*03d0*/  ELECT P0, URZ, PT ;  /* 0x00000000003f782f */ /* 0x000fe40003800000 */
[----:B------:R-:W-:Y:S01]  /*03e0*/  LEA.HI R3, R3, R4, RZ, 0x7 ;  /* 0x0000000403037211 */ /* 0x000fe200078f38ff */
[----:B------:R-:W-:Y:S01]  /*03f0*/  ULDC UR5, c[0x0][0x154] ;  /* 0x0000550000057ab9 */ /* 0x000fe20000000800 */
[----:B------:R-:W-:Y:S01]  /*0400*/  SHF.R.S32.HI R7, RZ, 0x1f, R2 ;  /* 0x0000001fff077819 */ /* 0x000fe20000011402 */
[----:B------:R-:W0:Y:S01]  /*0410*/  S2UR UR10, SR_CTAID.Y ;  /* 0x00000000000a79c3 */ /* 0x000e220000002600 */
[----:B------:R-:W-:Y:S01]  /*0420*/  LOP3.LUT R3, R3, 0xffffff80, RZ, 0xc0, !PT ;  /* 0xffffff8003037812 */ /* 0x000fe200078ec0ff */
[----:B------:R-:W-:Y:S01]  /*0430*/  ULDC UR8, c[0x0][0x144] ;  /* 0x0000510000087ab9 */ /* 0x000fe20000000800 */
[----:B------:R-:W-:Y:S01]  /*0440*/  LEA.HI R7, R7, R2, RZ, 0x2 ;  /* 0x0000000207077211 */ /* 0x000fe200078f10ff */
[----:B------:R-:W-:Y:S01]  /*0450*/  NOP ;  /* 0x0000000000007918 */ /* 0x000fe20000000000 */
[----:B------:R-:W-:Y:S01]  /*0460*/  NOP ;  /* 0x0000000000007918 */ /* 0x000fe20000000000 */
[----:B------:R-:W-:Y:S01]  /*0470*/  IMAD.IADD R3, R4, 0x1, -R3 ;  /* 0x0000000104037824 */ /* 0x000fe200078e0a03 */
[----:B------:R-:W-:Y:S01]  /*0480*/  LOP3.LUT R7, R7, 0x3ffffffc, RZ, 0xc0, !PT ;  /* 0x3ffffffc07077812 */ /* 0x000fe200078ec0ff */
[----:B------:R-:W-:Y:S01]  /*0490*/  ULDC UR11, c[0x0][0x148] ;  /* 0x00005200000b7ab9 */ /* 0x000fe20000000800 */
[----:B------:R-:W-:-:S02]  /*04a0*/  IMAD.MOV.U32 R19, RZ, RZ, 0x1 ;  /* 0x00000001ff137424 */ /* 0x000fc400078e00ff */
[----:B------:R-:W-:Y:S01]  /*04b0*/  SHF.R.S32.HI R4, RZ, 0x1f, R3 ;  /* 0x0000001fff047819 */ /* 0x000fe20000011403 */
[----:B------:R-:W-:Y:S02]  /*04c0*/  IMAD.IADD R7, R2, 0x1, -R7 ;  /* 0x0000000102077824 */ /* 0x000fe400078e0a07 */
[----:B------:R-:W2:Y:S01]  /*04d0*/  LDC R2, c[0x0][0x140] ;  /* 0x00005000ff027b82 */ /* 0x000ea20000000800 */
[----:B------:R-:W-:Y:S02]  /*04e0*/  LEA.HI R4, R4, R3, RZ, 0x3 ;  /* 0x0000000304047211 */ /* 0x000fe400078f18ff */
[----:B-----5:R-:W-:Y:S02]  /*04f0*/  I2FP.F32.U32 R5, UR13 ;  /* 0x0000000d00057c45 */ /* 0x020fe40008201000 */
[----:B-1----:R-:W-:-:S03]  /*0500*/  ISETP.NE.OR P0, PT, R0, RZ, !P0 ;  /* 0x000000ff0000720c */ /* 0x002fc60004705670 */
[----:B------:R-:W-:Y:S01]  /*0510*/  FMUL R6, R5, UR4 ;  /* 0x0000000405067c20 */ /* 0x000fe20008400000 */
[--C-:B------:R-:W-:Y:S02]  /*0520*/  SHF.R.S32.HI R5, RZ, 0x3, R4.reuse ;  /* 0x00000003ff057819 */ /* 0x100fe40000011404 */
[----:B------:R-:W-:Y:S02]  /*0530*/  SHF.R.S32.HI R4, RZ, 0x1f, R4 ;  /* 0x0000001fff047819 */ /* 0x000fe40000011404 */
[----:B0-----:R-:W-:Y:S01]  /*0540*/  I2FP.F32.U32 R0, UR10 ;  /* 0x0000000a00007c45 */ /* 0x001fe20008201000 */
[----:B------:R-:W0:Y:S01]  /*0550*/  F2I.U32.TRUNC.NTZ R6, R6 ;  /* 0x0000000600067305 */ /* 0x000e22000020f000 */
[----:B------:R-:W-:-:S03]  /*0560*/  LEA.HI R4, R4, R5, RZ, 0x2 ;  /* 0x0000000504047211 */ /* 0x000fc600078f10ff */
[----:B------:R-:W-:Y:S01]  /*0570*/  VOTEU.ALL UP0, P0 ;  /* 0x00000000003f7886 */ /* 0x000fe20000000000 */
[----:B------:R-:W-:Y:S01]  /*0580*/  LOP3.LUT R4, R4, 0xfffffffc, RZ, 0xc0, !PT ;  /* 0xfffffffc04047812 */ /* 0x000fe200078ec0ff */
[----:B------:R-:W-:Y:S01]  /*0590*/  FMUL R0, R0, UR5 ;  /* 0x0000000500007c20 */ /* 0x000fe20008400000 */
[----:B------:R-:W-:Y:S02]  /*05a0*/  VOTEU.ALL UP1, P0 ;  /* 0x00000000003f7886 */ /* 0x000fe40000020000 */
[----:B------:R-:W-:Y:S01]  /*05b0*/  IADD3 R4, R5, -R4, RZ ;  /* 0x8000000405047210 */ /* 0x000fe20007ffe0ff */
[----:B------:R-:W1:Y:S01]  /*05c0*/  @!UP0 S2UR UR7, SR_CgaCtaId ;  /* 0x00000000000789c3 */ /* 0x000e620000008800 */
[----:B------:R-:W-:Y:S01]  /*05d0*/  @!UP0 UMOV UR6, 0x400 ;  /* 0x0000040000068882 */ /* 0x000fe20000000000 */
[----:B------:R-:W5:Y:S01]  /*05e0*/  F2I.U32.TRUNC.NTZ R0, R0 ;  /* 0x0000000000007305 */ /* 0x000f62000020f000 */
[----:B--2---:R-:W-:Y:S01]  /*05f0*/  ISETP.EQ.U32.AND P2, PT, R2, 0x1, PT ;  /* 0x000000010200780c */ /* 0x004fe20003f42070 */
[----:B------:R-:W-:Y:S01]  /*0600*/  IMAD R4, R7, 0x4, R4 ;  /* 0x0000000407047824 */ /* 0x000fe200078e0204 */
[----:B0-----:R-:W-:-:S03]  /*0610*/  R2UR UR4, R6 ;  /* 0x00000000060472ca */ /* 0x001fc600000e0000 */
[----:B------:R-:W-:Y:S01]  /*0620*/  IMAD.SHL.U32 R155, R4, 0x4, RZ ;  /* 0x00000004049b7824 */ /* 0x000fe200078e00ff */
[----:B------:R-:W-:-:S04]  /*0630*/  SHF.R.S32.HI R5, RZ, 0x1f, R4 ;  /* 0x0000001fff057819 */ /* 0x000fc80000011404 */
[----:B------:R-:W-:Y:S02]  /*0640*/  LEA.HI R5, R5, R4, RZ, 0x2 ;  /* 0x0000000405057211 */ /* 0x000fe400078f10ff */
[----:B------:R-:W-:Y:S02]  /*0650*/  LOP3.LUT R155, R4, 0xc, R155, 0x78, !PT ;  /* 0x0000000c049b7812 */ /* 0x000fe400078e789b */
[----:B------:R-:W-:Y:S01]  /*0660*/  LOP3.LUT R5, R5, 0xfffffffc, RZ, 0xc0, !PT ;  /* 0xfffffffc05057812 */ /* 0x000fe200078ec0ff */
[----:B------:R-:W-:Y:S01]  /*0670*/  UIADD3 UR4, -UR4, URZ, URZ ;  /* 0x0000003f04047290 */ /* 0x000fe2000fffe13f */
[----:B-----5:R-:W-:Y:S02]  /*0680*/  R2UR UR12, R0 ;  /* 0x00000000000c72ca */ /* 0x020fe400000e0000 */
[----:B------:R-:W-:Y:S01]  /*0690*/  IADD3 R5, R4, -R5, RZ ;  /* 0x8000000504057210 */ /* 0x000fe20007ffe0ff */
[----:B------:R-:W-:Y:S02]  /*06a0*/  UIMAD UR8, UR8, UR4, UR13 ;  /* 0x00000004080872a4 */ /* 0x000fe4000f8e020d */
[----:B-1----:R-:W-:Y:S01]  /*06b0*/  @!UP0 ULEA UR6, UR7, UR6, 0x18 ;  /* 0x0000000607068291 */ /* 0x002fe2000f8ec03f */
[----:B------:R-:W-:-:S03]  /*06c0*/  UMOV UR4, 0x20 ;  /* 0x0000002000047882 */ /* 0x000fc60000000000 */
[----:B------:R-:W-:Y:S01]  /*06d0*/  ISETP.NE.AND P3, PT, R5, UR8, PT ;  /* 0x0000000805007c0c */ /* 0x000fe2000bf65270 */
[----:B------:R-:W-:-:S04]  /*06e0*/  @!UP0 UIADD3 UR4, -UR4, 0x100000, URZ ;  /* 0x0010000004048890 */ /* 0x000fc8000fffe13f */
[----:B------:R-:W-:Y:S02]  /*06f0*/  @!UP0 USHF.L.U32 UR5, UR4, 0xb, URZ ;  /* 0x0000000b04058899 */ /* 0x000fe4000800063f */
[----:B------:R-:W-:Y:S01]  /*0700*/  @!UP0 USHF.L.U32 UR4, UR4, 0x1, URZ ;  /* 0x0000000104048899 */ /* 0x000fe2000800063f */
[----:B------:R-:W-:Y:S01]  /*0710*/  VOTEU.ALL UP0, P0 ;  /* 0x00000000003f7886 */ /* 0x000fe20000000000 */
[----:B------:R-:W-:Y:S01]  /*0720*/  UIADD3 UR12, -UR12, URZ, URZ ;  /* 0x0000003f0c0c7290 */ /* 0x000fe2000fffe13f */
[----:B------:R-:W-:-:S04]  /*0730*/  LOP3.LUT P0, RZ, R3, 0x7, RZ, 0xc0, !PT ;  /* 0x0000000703ff7812 */ /* 0x000fc8000780c0ff */
[----:B------:R-:W-:Y:S02]  /*0740*/  ISETP.LT.U32.AND P0, PT, R155, 0x4, !P0 ;  /* 0x000000049b00780c */ /* 0x000fe40004701070 */
[----:B------:R-:W-:Y:S01]  /*0750*/  @P3 SHF.R.S32.HI R0, RZ, 0x1f, R155 ;  /* 0x0000001fff003819 */ /* 0x000fe2000001149b */
[----:B------:R-:W0:Y:S02]  /*0760*/  FENCE.VIEW.ASYNC.S ;  /* 0x00000000000073c6 */ /* 0x000e240000000000 */
[----:B0-----:R-:W0:Y:S01]  /*0770*/  @!UP0 SYNCS.EXCH.64 URZ, [UR6+0x40], UR4 ;  /* 0x00004004063f85b2 */ /* 0x001e220008000100 */
[----:B------:R-:W-:-:S04]  /*0780*/  @P3 LEA.HI R0, R0, R155, RZ, 0x2 ;  /* 0x0000009b00003211 */ /* 0x000fc800078f10ff */
[----:B------:R-:W-:Y:S01]  /*0790*/  @P3 SHF.R.S32.HI R0, RZ, 0x2, R0 ;  /* 0x00000002ff003819 */ /* 0x000fe20000011400 */
[----:B------:R1:W2:Y:S01]  /*07a0*/  @!UP1 SYNCS.EXCH.64 URZ, [UR6+0x48], UR4 ;  /* 0x00004804063f95b2 */ /* 0x0002a20008000100 */
[----:B------:R-:W-:Y:S01]  /*07b0*/  NOP ;  /* 0x0000000000007918 */ /* 0x000fe20000000000 */
[----:B-1----:R-:W-:-:S06]  /*07c0*/  UIMAD UR4, UR11, UR12, UR10 ;  /* 0x0000000c0b0472a4 */ /* 0x002fcc000f8e020a */
[----:B------:R-:W-:Y:S02]  /*07d0*/  @P3 ISETP.NE.AND P4, PT, R0, UR4, PT ;  /* 0x0000000400003c0c */ /* 0x000fe4000bf85270 */
[----:B------:R-:W-:Y:S02]  /*07e0*/  SEL R0, RZ, 0x1, !P0 ;  /* 0x00000001ff007807 */ /* 0x000fe40004000000 */
[----:B------:R-:W-:-:S04]  /*07f0*/  @P3 SEL R19, RZ, 0x1, P4 ;  /* 0x00000001ff133807 */ /* 0x000fc80002000000 */
[----:B------:R-:W-:Y:S01]  /*0800*/  LOP3.LUT R19, R19, R0, RZ, 0xc0, !PT ;  /* 0x0000000013137212 */ /* 0x000fe200078ec0ff */
[----:B------:R-:W-:Y:S06]  /*0810*/  @!P2 BRA `(.L_x_3) ;  /* 0x000000000008a947 */ /* 0x000fec0003800000 */
[----:B0-234-:R-:W-:Y:S01]  /*0820*/  UCGABAR_ARV ;  /* 0x00000000000079c7 */ /* 0x01dfe20008000000 */
[----:B------:R-:W-:Y:S05]  /*0830*/  BRA `(.L_x_4) ;  /* 0x0000000000047947 */ /* 0x000fea0003800000 */
.L_x_3:
[----:B0-234-:R-:W-:Y:S01]  /*0840*/  NOP ;  /* 0x0000000000007918 */ /* 0x01dfe20000000000 */
.L_x_4:
[----:B------:R-:W-:Y:S01]  /*0850*/  ULDC UR4, c[0x0][0x65c] ;  /* 0x0001970000047ab9 */ /* 0x000fe20000000800 */
[----:B------:R-:W-:Y:S01]  /*0860*/  UMOV UR5, URZ ;  /* 0x0000003f00057c82 */ /* 0x000fe20008000000 */
[----:B------:R-:W-:-:S03]  /*0870*/  UISETP.NE.AND UP0, UPT, UR4, 0x1, UPT ;  /* 0x000000010400788c */ /* 0x000fc6000bf05270 */
[----:B------:R-:W-:Y:S01]  /*0880*/  UMOV UR4, UR13 ;  /* 0x0000000d00047c82 */ /* 0x000fe20008000000 */
[----:B------:R-:W-:Y:S02]  /*0890*/  UP2UR UR46, UPR, URZ, 0x1 ;  /* 0x000000013f2e7883 */ /* 0x000fe40008000000 */
[----:B------:R-:W-:Y:S02]  /*08a0*/  PLOP3.LUT P0, PT, PT, PT, UP0, 0x80, 0x0 ;  /* 0x000000000000781c */ /* 0x000fe40003f0f008 */
[----:B------:R-:W-:Y:S02]  /*08b0*/  PLOP3.LUT P3, PT, PT, PT, UP0, 0x80, 0x0 ;  /* 0x000000000000781c */ /* 0x000fe40003f6f008 */
[----:B------:R-:W-:Y:S01]  /*08c0*/  PLOP3.LUT P5, PT, PT, PT, UP0, 0x80, 0x0 ;  /* 0x000000000000781c */ /* 0x000fe20003faf008 */
[----:B------:R-:W-:Y:S01]  /*08d0*/  @UP0 ULDC UR14, c[0x0][0x10] ;  /* 0x00000400000e0ab9 */ /* 0x000fe20000000800 */
[----:B------:R-:W-:Y:S01]  /*08e0*/  @UP0 UMOV UR6, UR10 ;  /* 0x0000000a00060c82 */ /* 0x000fe20008000000 */
[----:B------:R-:W-:Y:S01]  /*08f0*/  @UP0 UMOV UR7, URZ ;  /* 0x0000003f00070c82 */ /* 0x000fe20008000000 */
[----:B------:R-:W-:Y:S01]  /*0900*/  PLOP3.LUT P4, PT, PT, PT, UP0, 0x80, 0x0 ;  /* 0x000000000000781c */ /* 0x000fe20003f8f008 */
[----:B------:R-:W-:-:S03]  /*0910*/  @UP0 UIMAD.WIDE.U32 UR14, UR13, UR14, UR6 ;  /* 0x0000000e0d0e02a5 */ /* 0x000fc6000f8e0006 */
[----:B------:R-:W-:Y:S01]  /*0920*/  @!UP0 ULDC UR7, c[0x0][0xc] ;  /* 0x0000030000078ab9 */ /* 0x000fe20000000800 */
[----:B------:R-:W-:Y:S01]  /*0930*/  @UP0 UMOV UR6, URZ ;  /* 0x0000003f00060c82 */ /* 0x000fe20008000000 */
[----:B------:R-:W-:Y:S01]  /*0940*/  @!UP0 UIMAD.WIDE.U32 UR4, UR10, UR7, UR4 ;  /* 0x000000070a0482a5 */ /* 0x000fe2000f8e0004 */
[----:B------:R-:W-:Y:S01]  /*0950*/  MOV R2, UR14 ;  /* 0x0000000e00027c02 */ /* 0x000fe20008000f00 */
[----:B------:R-:W-:Y:S02]  /*0960*/  @UP0 UIADD3 UR6, UR15, UR6, URZ ;  /* 0x000000060f060290 */ /* 0x000fe4000fffe03f */
[----:B------:R-:W-:Y:S02]  /*0970*/  IMAD.U32 R3, RZ, RZ, UR15 ;  /* 0x0000000fff037e24 */ /* 0x000fe4000f8e00ff */
[----:B------:R-:W-:Y:S01]  /*0980*/  IMAD.U32 R5, RZ, RZ, UR5 ;  /* 0x00000005ff057e24 */ /* 0x000fe2000f8e00ff */
[----:B------:R-:W-:Y:S01]  /*0990*/  MOV R4, UR4 ;  /* 0x0000000400047c02 */ /* 0x000fe20008000f00 */
[----:B------:R-:W-:Y:S01]  /*09a0*/  @P0 IMAD.MOV.U32 R7, RZ, RZ, R2 ;  /* 0x000000ffff070224 */ /* 0x000fe200078e0002 */
[----:B------:R-:W-:Y:S01]  /*09b0*/  @P3 MOV R6, UR6 ;  /* 0x0000000600063c02 */ /* 0x000fe20008000f00 */
[----:B------:R-:W-:Y:S01]  /*09c0*/  IMAD.U32 R2, RZ, RZ, UR4 ;  /* 0x00000004ff027e24 */ /* 0x000fe2000f8e00ff */
[----:B------:R-:W-:Y:S01]  /*09d0*/  @!P5 MOV R6, R5 ;  /* 0x000000050006d202 */ /* 0x000fe20000000f00 */
[----:B------:R-:W-:-:S02]  /*09e0*/  IMAD.U32 R3, RZ, RZ, UR5 ;  /* 0x00000005ff037e24 */ /* 0x000fc4000f8e00ff */
[----:B------:R-:W-:Y:S02]  /*09f0*/  @!P4 IMAD.MOV.U32 R7, RZ, RZ, R2 ;  /* 0x000000ffff07c224 */ /* 0x000fe400078e0002 */
[----:B------:R0:W-:Y:S04]  /*0a00*/  STL [R1+0x200], R6 ;  /* 0x0002000601007387 */ /* 0x0001e80000100800 */
[----:B------:R0:W-:Y:S01]  /*0a10*/  STL [R1+0x204], R7 ;  /* 0x0002040701007387 */ /* 0x0001e20000100800 */
[----:B------:R-:W-:Y:S05]  /*0a20*/  @!P2 BRA `(.L_x_5) ;  /* 0x00000000000ca947 */ /* 0x000fea0003800000 */
[----:B------:R-:W-:Y:S01]  /*0a30*/  UCGABAR_WAIT ;  /* 0x0000000000007dc7 */ /* 0x000fe20008000000 */
[----:B------:R-:W-:Y:S01]  /*0a40*/  CCTL.IVALL ;  /* 0x00000000ff00798f */ /* 0x000fe20002000000 */
[----:B------:R-:W-:Y:S05]  /*0a50*/  BRA `(.L_x_6) ;  /* 0x0000000000047947 */ /* 0x000fea0003800000 */
.L_x_5:
[----:B------:R-:W-:Y:S06]  /*0a60*/  BAR.SYNC.DEFER_BLOCKING 0x0 ;  /* 0x0000000000007b1d */ /* 0x000fec0000010000 */
.L_x_6:
[----:B------:R-:W-:Y:S05]  /*0a70*/  @!P1 BRA `(.L_x_7) ;  /* 0x0000016400409947 */ /* 0x000fea0003800000 */
[----:B------:R-:W-:-:S06]  /*0a80*/  UISETP.GT.U32.AND UP0, UPT, UR16, 0x1, UPT ;  /* 0x000000011000788c */ /* 0x000fcc000bf04070 */
[----:B------:R-:W-:-:S13]  /*0a90*/  PLOP3.LUT P0, PT, PT, PT, UP0, 0x80, 0x0 ;  /* 0x000000000000781c */ /* 0x000fda0003f0f008 */
[----:B------:R-:W-:Y:S05]  /*0aa0*/  @P0 EXIT ;  /* 0x000000000000094d */ /* 0x000fea0003800000 */
[----:B------:R-:W-:Y:S01]  /*0ab0*/  ULDC.64 UR4, c[0x0][0x650] ;  /* 0x0001940000047ab9 */ /* 0x000fe20000000a00 */
[----:B------:R-:W-:Y:S01]  /*0ac0*/  UMOV UR41, 0xffffffff ;  /* 0xffffffff00297882 */ /* 0x000fe20000000000 */
[----:B------:R-:W-:Y:S01]  /*0ad0*/  ISETP.GE.U32.AND P0, PT, R7, UR4, PT ;  /* 0x0000000407007c0c */ /* 0x000fe2000bf06070 */
[----:B------:R-:W-:Y:S01]  /*0ae0*/  UMOV UR42, 0xffffffff ;  /* 0xffffffff002a7882 */ /* 0x000fe20000000000 */
[----:B------:R-:W-:Y:S01]  /*0af0*/  UMOV UR43, 0xffffffff ;  /* 0xffffffff002b7882 */ /* 0x000fe20000000000 */
[----:B------:R-:W-:Y:S02]  /*0b00*/  PRMT R0, RZ, 0x7610, R0 ;  /* 0x00007610ff007816 */ /* 0x000fe40000000000 */
[----:B------:R-:W-:-:S13]  /*0b10*/  ISETP.GE.U32.AND.EX P0, PT, R6, UR5, PT, P0 ;  /* 0x0000000506007c0c */ /* 0x000fda000bf06100 */
[----:B------:R-:W-:Y:S05]  /*0b20*/  @P0 BRA `(.L_x_8) ;  /* 0x0000000400480947 */ /* 0x000fea0003800000 */
[----:B------:R-:W-:Y:S01]  /*0b30*/  ULDC.64 UR16, c[0x0][0x628] ;  /* 0x00018a0000107ab9 */ /* 0x000fe20000000a00 */
[C---:B------:R-:W-:Y:S01]  /*0b40*/  R2UR UR19, R7.reuse ;  /* 0x00000000071372ca */ /* 0x040fe200000e0000 */
[----:B------:R-:W-:Y:S01]  /*0b50*/  ULDC UR18, c[0x0][0x630] ;  /* 0x00018c0000127ab9 */ /* 0x000fe20000000800 */
[----:B------:R-:W-:Y:S02]  /*0b60*/  ISETP.NE.U32.AND P0, PT, RZ, UR16, PT ;  /* 0x00000010ff007c0c */ /* 0x000fe4000bf05070 */
[----:B------:R-:W-:Y:S02]  /*0b70*/  R2UR UR4, R7 ;  /* 0x00000000070472ca */ /* 0x000fe400000e0000 */
[----:B------:R-:W-:Y:S02]  /*0b80*/  ISETP.NE.AND.EX P0, PT, RZ, UR17, PT, P0 ;  /* 0x00000011ff007c0c */ /* 0x000fe4000bf05300 */
[----:B------:R-:W-:-:S11]  /*0b90*/  R2UR UR5, R6 ;  /* 0x00000000060572ca */ /* 0x000fd600000e0000 */
[----:B------:R-:W-:Y:S05]  /*0ba0*/  @!P0 BRA `(.L_x_9) ;  /* 0x0000000000308947 */ /* 0x000fea0003800000 */
[----:B------:R-:W-:Y:S01]  /*0bb0*/  R2UR UR4, R7 ;  /* 0x00000000070472ca */ /* 0x000fe200000e0000 */
[----:B------:R-:W-:Y:S01]  /*0bc0*/  ULDC UR9, c[0x0][0x634] ;  /* 0x00018d0000097ab9 */ /* 0x000fe20000000800 */
[----:B------:R-:W-:-:S11]  /*0bd0*/  R2UR UR13, R6 ;  /* 0x00000000060d72ca */ /* 0x000fd600000e0000 */
[----:B------:R-:W-:-:S04]  /*0be0*/  UIADD3 UR9, UP0, UR4, UR9, URZ ;  /* 0x0000000904097290 */ /* 0x000fc8000ff1e03f */
[----:B------:R-:W-:-:S04]  /*0bf0*/  UIADD3.X UR13, URZ, UR13, URZ, UP0, !UPT ;  /* 0x0000000d3f0d7290 */ /* 0x000fc800087fe43f */
[----:B------:R-:W-:-:S04]  /*0c00*/  UIMAD.WIDE.U32 UR4, UR13, UR16, URZ ;  /* 0x000000100d0472a5 */ /* 0x000fc8000f8e003f */
[----:B------:R-:W-:Y:S02]  /*0c10*/  UIMAD.WIDE.U32 UR6, UP0, UR9, UR17, UR4 ;  /* 0x00000011090672a5 */ /* 0x000fe4000f800004 */
[----:B------:R-:W-:Y:S02]  /*0c20*/  UIMAD.WIDE.U32 UR4, UR9, UR16, URZ ;  /* 0x00000010090472a5 */ /* 0x000fe4000f8e003f */
[----:B------:R-:W-:Y:S02]  /*0c30*/  UIADD3.X UR15, URZ, URZ, URZ, UP0, !UPT ;  /* 0x0000003f3f0f7290 */ /* 0x000fe400087fe43f */
[----:B------:R-:W-:Y:S01]  /*0c40*/  UIADD3 URZ, UP0, UR5, UR6, URZ ;  /* 0x00000006053f7290 */ /* 0x000fe2000ff1e03f */
[----:B------:R-:W-:-:S03]  /*0c50*/  UMOV UR14, UR7 ;  /* 0x00000007000e7c82 */ /* 0x000fc60008000000 */
[----:B------:R-:W-:-:S12]  /*0c60*/  UIMAD.WIDE.U32.X UR4, UR13, UR17, UR14, UP0 ;  /* 0x000000110d0472a5 */ /* 0x000fd800080e040e */
.L_x_9:
[----:B------:R-:W-:Y:S01]  /*0c70*/  USHF.R.U64 UR43, UR4, UR18, UR5 ;  /* 0x00000012042b7299 */ /* 0x000fe20008001205 */
[----:B------:R-:W-:Y:S01]  /*0c80*/  R2UR UR7, R6 ;  /* 0x00000000060772ca */ /* 0x000fe200000e0000 */
[----:B------:R-:W-:Y:S02]  /*0c90*/  USHF.R.U32.HI UR4, URZ, UR18, UR5 ;  /* 0x000000123f047299 */ /* 0x000fe40008011605 */
[----:B------:R-:W-:Y:S01]  /*0ca0*/  UIADD3 UR5, UP0, URZ, -UR43, URZ ;  /* 0x8000002b3f057290 */ /* 0x000fe2000ff1e03f */
[----:B------:R-:W-:Y:S01]  /*0cb0*/  ULDC.64 UR14, c[0x0][0x620] ;  /* 0x00018800000e7ab9 */ /* 0x000fe20000000a00 */
[----:B------:R-:W-:Y:S02]  /*0cc0*/  UMOV UR6, UR19 ;  /* 0x0000001300067c82 */ /* 0x000fe40008000000 */
[----:B------:R-:W-:Y:S01]  /*0cd0*/  UIADD3.X UR4, URZ, ~UR4, URZ, UP0, !UPT ;  /* 0x800000043f047290 */ /* 0x000fe200087fe43f */
[----:B------:R-:W-:Y:S01]  /*0ce0*/  ULDC UR9, c[0x0][0x618] ;  /* 0x0001860000097ab9 */ /* 0x000fe20000000800 */
[----:B------:R-:W-:-:S02]  /*0cf0*/  UIMAD UR12, UR11, UR12, UR10 ;  /* 0x0000000c0b0c72a4 */ /* 0x000fc4000f8e020a */
[----:B------:R-:W-:Y:S02]  /*0d00*/  UIMAD UR4, UR4, UR14, URZ ;  /* 0x0000000e040472a4 */ /* 0x000fe4000f8e023f */
[----:B------:R-:W-:Y:S02]  /*0d10*/  UIMAD.WIDE.U32 UR6, UR5, UR14, UR6 ;  /* 0x0000000e050672a5 */ /* 0x000fe4000f8e0006 */
[----:B------:R-:W-:Y:S01]  /*0d20*/  UIMAD UR4, UR5, UR15, UR4 ;  /* 0x0000000f050472a4 */ /* 0x000fe2000f8e0204 */
[----:B------:R-:W-:Y:S01]  /*0d30*/  ULDC UR10, c[0x0][0x608] ;  /* 0x00018200000a7ab9 */ /* 0x000fe20000000800 */
[----:B------:R-:W-:Y:S02]  /*0d40*/  ULDC UR18, c[0x0][0x658] ;  /* 0x0001960000127ab9 */ /* 0x000fe40000000800 */
[----:B------:R-:W-:Y:S01]  /*0d50*/  UIADD3 UR7, UR7, UR4, URZ ;  /* 0x0000000407077290 */ /* 0x000fe2000fffe03f */
[----:B------:R-:W-:Y:S02]  /*0d60*/  UMOV UR11, 0xffffffff ;  /* 0xffffffff000b7882 */ /* 0x000fe40000000000 */
[----:B------:R-:W-:Y:S01]  /*0d70*/  ULDC.64 UR4, c[0x0][0x640] ;  /* 0x0001900000047ab9 */ /* 0x000fe20000000a00 */
[----:B------:R-:W-:Y:S01]  /*0d80*/  USHF.R.U64 UR16, UR6, UR9, UR7 ;  /* 0x0000000906107299 */ /* 0x000fe20008001207 */
[----:B------:R-:W-:Y:S01]  /*0d90*/  ISETP.NE.U32.AND P0, PT, RZ, UR4, PT ;  /* 0x00000004ff007c0c */ /* 0x000fe2000bf05070 */
[----:B------:R-:W-:-:S02]  /*0da0*/  USHF.R.U32.HI UR7, URZ, UR9, UR7 ;  /* 0x000000093f077299 */ /* 0x000fc40008011607 */
[----:B------:R-:W-:Y:S01]  /*0db0*/  USHF.L.U32 UR6, UR11, UR18, URZ ;  /* 0x000000120b067299 */ /* 0x000fe2000800063f */
[----:B------:R-:W-:Y:S01]  /*0dc0*/  ISETP.NE.AND.EX P0, PT, RZ, UR5, PT, P0 ;  /* 0x00000005ff007c0c */ /* 0x000fe2000bf05300 */
[----:B------:R-:W-:Y:S02]  /*0dd0*/  USHF.R.U64 UR22, UR16, UR10, UR7 ;  /* 0x0000000a10167299 */ /* 0x000fe40008001207 */
[----:B------:R-:W-:Y:S02]  /*0de0*/  USHF.R.U32.HI UR7, URZ, UR10, UR7 ;  /* 0x0000000a3f077299 */ /* 0x000fe40008011607 */
[----:B------:R-:W-:Y:S02]  /*0df0*/  UISETP.NE.AND UP1, UPT, UR46, URZ, UPT ;  /* 0x0000003f2e00728c */ /* 0x000fe4000bf25270 */
[----:B------:R-:W-:Y:S01]  /*0e00*/  USHF.R.U64 UR23, UR22, UR18, UR7 ;  /* 0x0000001216177299 */ /* 0x000fe20008001207 */
[----:B------:R-:W-:Y:S01]  /*0e10*/  ULDC UR17, c[0x0][0x600] ;  /* 0x0001800000117ab9 */ /* 0x000fe20000000800 */
[----:B------:R-:W-:-:S02]  /*0e20*/  ULOP3.LUT UR13, URZ, UR6, URZ, 0x33, !UPT ;  /* 0x000000063f0d7292 */ /* 0x000fc4000f8e333f */
[----:B------:R-:W-:Y:S02]  /*0e30*/  UIADD3 UR15, UR17, -0x1, URZ ;  /* 0xffffffff110f7890 */ /* 0x000fe4000fffe03f */
[----:B------:R-:W-:Y:S02]  /*0e40*/  USEL UR12, UR8, UR12, !UP1 ;  /* 0x0000000c080c7287 */ /* 0x000fe4000c800000 */
[----:B------:R-:W-:Y:S01]  /*0e50*/  USHF.R.U32.HI UR7, URZ, UR18, UR7 ;  /* 0x000000123f077299 */ /* 0x000fe20008011607 */
[----:B------:R-:W-:Y:S01]  /*0e60*/  ULDC UR19, c[0x0][0x648] ;  /* 0x0001920000137ab9 */ /* 0x000fe20000000800 */
[----:B------:R-:W-:Y:S01]  /*0e70*/  ULDC UR20, c[0x0][0x638] ;  /* 0x00018e0000147ab9 */ /* 0x000fe20000000800 */
[----:B------:R-:W-:Y:S01]  /*0e80*/  UMOV UR21, 0x1 ;  /* 0x0000000100157882 */ /* 0x000fe20000000000 */
[----:B------:R-:W-:Y:S01]  /*0e90*/  UMOV UR6, UR23 ;  /* 0x0000001700067c82 */ /* 0x000fe20008000000 */
[----:B------:R-:W-:Y:S07]  /*0ea0*/  @!P0 BRA `(.L_x_10) ;  /* 0x0000000000308947 */ /* 0x000fee0003800000 */
[----:B------:R-:W-:Y:S02]  /*0eb0*/  ULDC UR10, c[0x0][0x64c] ;  /* 0x00019300000a7ab9 */ /* 0x000fe40000000800 */
        /* <DEDUP_REMOVED lines=8> */
[----:B------:R-:W-:-:S07]  /*0f40*/  UIMAD.WIDE.U32.X UR4, UR14, UR5, UR10, UP0 ;  /* 0x000000050e0472a5 */ /* 0x000fce00080e040a */
[----:B------:R-:W-:Y:S01]  /*0f50*/  UMOV UR6, UR4 ;  /* 0x0000000400067c82 */ /* 0x000fe20008000000 */
[----:B------:R-:W-:-:S05]  /*0f60*/  UMOV UR7, UR5 ;  /* 0x0000000500077c82 */ /* 0x000fca0008000000 */
.L_x_10:
[----:B------:R-:W-:Y:S01]  /*0f70*/  USHF.R.U64 UR5, UR6, UR19, UR7 ;  /* 0x0000001306057299 */ /* 0x000fe20008001207 */
[----:B------:R-:W-:Y:S01]  /*0f80*/  IMAD.MOV.U32 R0, RZ, RZ, 0x1 ;  /* 0x00000001ff007424 */ /* 0x000fe200078e00ff */
[----:B------:R-:W-:Y:S02]  /*0f90*/  USHF.L.U32 UR4, UR21, UR18, URZ ;  /* 0x0000001215047299 */ /* 0x000fe4000800063f */
[----:B------:R-:W-:Y:S02]  /*0fa0*/  ULOP3.LUT UR13, UR22, UR13, URZ, 0xc0, !UPT ;  /* 0x0000000d160d7292 */ /* 0x000fe4000f8ec03f */
[----:B------:R-:W-:Y:S02]  /*0fb0*/  UIADD3 UR6, -UR5, URZ, URZ ;  /* 0x0000003f05067290 */ /* 0x000fe4000fffe13f */
[----:B------:R-:W-:Y:S02]  /*0fc0*/  UIMAD UR13, UR4, UR5, UR13 ;  /* 0x00000005040d72a4 */ /* 0x000fe4000f8e020d */
[----:B------:R-:W-:-:S02]  /*0fd0*/  ULOP3.LUT UR15, UR16, UR15, URZ, 0xc0, !UPT ;  /* 0x0000000f100f7292 */ /* 0x000fc4000f8ec03f */
[----:B------:R-:W-:Y:S01]  /*0fe0*/  UIMAD UR4, UR6, UR20, UR23 ;  /* 0x00000014060472a4 */ /* 0x000fe2000f8e0217 */
[----:B------:R-:W-:Y:S01]  /*0ff0*/  ULDC UR5, c[0x0][0x610] ;  /* 0x0001840000057ab9 */ /* 0x000fe20000000800 */
[----:B------:R-:W-:Y:S02]  /*1000*/  UISETP.NE.AND UP0, UPT, UR46, URZ, UPT ;  /* 0x0000003f2e00728c */ /* 0x000fe4000bf05270 */
[----:B------:R-:W-:Y:S02]  /*1010*/  UIMAD UR12, UR13, UR5, UR12 ;  /* 0x000000050d0c72a4 */ /* 0x000fe4000f8e020c */
[----:B------:R-:W-:-:S04]  /*1020*/  UIMAD UR4, UR4, UR17, UR15 ;  /* 0x00000011040472a4 */ /* 0x000fc8000f8e020f */
[----:B------:R-:W-:Y:S02]  /*1030*/  USEL UR42, UR4, UR12, !UP0 ;  /* 0x0000000c042a7287 */ /* 0x000fe4000c000000 */
[----:B------:R-:W-:-:S12]  /*1040*/  USEL UR41, UR12, UR4, !UP0 ;  /* 0x000000040c297287 */ /* 0x000fd8000c000000 */
.L_x_8:
[----:B------:R-:W-:-:S08]  /*1050*/  NOP ;  /* 0x0000000000007918 */ /* 0x000fd00000000000 */
[----:B------:R-:W1:Y:S02]  /*1060*/  USETMAXREG.TRY_ALLOC.CTAPOOL UP0, 0xf0 ;  /* 0x000000f0000079c8 */ /* 0x000e640008000600 */
[----:B-1----:R-:W-:-:S13]  /*1070*/  PLOP3.LUT P0, PT, PT, PT, UP0, 0x80, 0x0 ;  /* 0x000000000000781c */ /* 0x002fda0003f0f008 */
[----:B------:R-:W-:Y:S05]  /*1080*/  @!P0 BRA `(.L_x_8) ;  /* 0xfffffffc00f08947 */ /* 0x000fea000383ffff */
[----:B------:R-:W-:Y:S01]  /*1090*/  ULDC.64 UR4, c[0x0][0x598] ;  /* 0x0001660000047ab9 */ /* 0x000fe20000000a00 */
[----:B------:R-:W-:Y:S01]  /*10a0*/  ULDC.64 UR36, c[0x0][0x208] ;  /* 0x0000820000247ab9 */ /* 0x000fe20000000a00 */
[----:B------:R-:W-:-:S04]  /*10b0*/  ISETP.NE.U32.AND P0, PT, RZ, UR4, PT ;  /* 0x00000004ff007c0c */ /* 0x000fc8000bf05070 */
[----:B------:R-:W-:-:S13]  /*10c0*/  ISETP.NE.AND.EX P0, PT, RZ, UR5, PT, P0 ;  /* 0x00000005ff007c0c */ /* 0x000fda000bf05300 */
[----:B------:R-:W-:Y:S05]  /*10d0*/  @!P0 BRA `(.L_x_11) ;  /* 0x00000000001c8947 */ /* 0x000fea0003800000 */
[----:B------:R-:W1:Y:S02]  /*10e0*/  LDC.64 R2, c[0x0][0x598] ;  /* 0x00016600ff027b82 */ /* 0x000e640000000a00 */
[----:B-1----:R-:W2:Y:S02]  /*10f0*/  LDG.E.64 R2, desc[UR36][R2.64] ;  /* 0x0000002402027981 */ /* 0x002ea4000c1e1b00 */
[----:B--2---:R-:W-:-:S04]  /*1100*/  ISETP.NE.U32.AND P0, PT, R2, RZ, PT ;  /* 0x000000ff0200720c */ /* 0x004fc80003f05070 */
[----:B------:R-:W-:-:S13]  /*1110*/  ISETP.NE.AND.EX P0, PT, R3, RZ, PT, P0 ;  /* 0x000000ff0300720c */ /* 0x000fda0003f05300 */
[----:B------:R-:W-:Y:S05]  /*1120*/  @!P0 BRA `(.L_x_11) ;  /* 0x0000000000088947 */ /* 0x000fea0003800000 */
[----:B------:R1:W5:Y:S01]  /*1130*/  LD.E R17, desc[UR36][R2.64] ;  /* 0x0000002402117980 */ /* 0x000362000c101900 */
[----:B------:R-:W-:Y:S05]  /*1140*/  BRA `(.L_x_12) ;  /* 0x0000000000247947 */ /* 0x000fea0003800000 */
.L_x_11:
[----:B------:R-:W-:Y:S02]  /*1150*/  ULDC.64 UR4, c[0x0][0x588] ;  /* 0x0001620000047ab9 */ /* 0x000fe40000000a00 */
[----:B------:R-:W-:-:S04]  /*1160*/  ISETP.NE.U32.AND P0, PT, RZ, UR4, PT ;  /* 0x00000004ff007c0c */ /* 0x000fc8000bf05070 */
[----:B------:R-:W-:-:S13]  /*1170*/  ISETP.NE.AND.EX P0, PT, RZ, UR5, PT, P0 ;  /* 0x00000005ff007c0c */ /* 0x000fda000bf05300 */
[----:B------:R-:W-:Y:S05]  /*1180*/  @!P0 BRA `(.L_x_13) ;  /* 0x00000000000c8947 */ /* 0x000fea0003800000 */
[----:B------:R-:W1:Y:S02]  /*1190*/  LDC.64 R2, c[0x0][0x588] ;  /* 0x00016200ff027b82 */ /* 0x000e640000000a00 */
[----:B-1----:R2:W5:Y:S01]  /*11a0*/  LDG.E R17, desc[UR36][R2.64] ;  /* 0x0000002402117981 */ /* 0x002562000c1e1900 */
[----:B------:R-:W-:Y:S05]  /*11b0*/  BRA `(.L_x_12) ;  /* 0x0000000000087947 */ /* 0x000fea0003800000 */
.L_x_13:
[----:B------:R-:W-:Y:S02]  /*11c0*/  ULDC UR4, c[0x0][0x580] ;  /* 0x0001600000047ab9 */ /* 0x000fe40000000800 */
[----:B------:R-:W-:-:S07]  /*11d0*/  IMAD.U32 R17, RZ, RZ, UR4 ;  /* 0x00000004ff117e24 */ /* 0x000fce000f8e00ff */
.L_x_12:
[----:B------:R-:W-:Y:S02]  /*11e0*/  ULDC.64 UR4, c[0x0][0x5a0] ;  /* 0x0001680000047ab9 */ /* 0x000fe40000000a00 */
[----:B------:R-:W-:-:S04]  /*11f0*/  ISETP.NE.U32.AND P0, PT, RZ, UR4, PT ;  /* 0x00000004ff007c0c */ /* 0x000fc8000bf05070 */
[----:B------:R-:W-:-:S13]  /*1200*/  ISETP.NE.AND.EX P0, PT, RZ, UR5, PT, P0 ;  /* 0x00000005ff007c0c */ /* 0x000fda000bf05300 */
[----:B------:R-:W-:Y:S05]  /*1210*/  @!P0 BRA `(.L_x_14) ;  /* 0x00000000001c8947 */ /* 0x000fea0003800000 */
[----:B-12---:R-:W1:Y:S02]  /*1220*/  LDC.64 R2, c[0x0][0x5a0] ;  /* 0x00016800ff027b82 */ /* 0x006e640000000a00 */
[----:B-1----:R-:W2:Y:S02]  /*1230*/  LDG.E.64 R2, desc[UR36][R2.64] ;  /* 0x0000002402027981 */ /* 0x002ea4000c1e1b00 */
[----:B--2---:R-:W-:-:S04]  /*1240*/  ISETP.NE.U32.AND P0, PT, R2, RZ, PT ;  /* 0x000000ff0200720c */ /* 0x004fc80003f05070 */
[----:B------:R-:W-:-:S13]  /*1250*/  ISETP.NE.AND.EX P0, PT, R3, RZ, PT, P0 ;  /* 0x000000ff0300720c */ /* 0x000fda0003f05300 */
[----:B------:R-:W-:Y:S05]  /*1260*/  @!P0 BRA `(.L_x_14) ;  /* 0x0000000000088947 */ /* 0x000fea0003800000 */
[----:B------:R1:W5:Y:S01]  /*1270*/  LD.E R18, desc[UR36][R2.64] ;  /* 0x0000002402127980 */ /* 0x000362000c101900 */
[----:B------:R-:W-:Y:S05]  /*1280*/  BRA `(.L_x_15) ;  /* 0x0000000000247947 */ /* 0x000fea0003800000 */
.L_x_14:
[----:B------:R-:W-:Y:S02]  /*1290*/  ULDC.64 UR4, c[0x0][0x590] ;  /* 0x0001640000047ab9 */ /* 0x000fe40000000a00 */
[----:B------:R-:W-:-:S04]  /*12a0*/  ISETP.NE.U32.AND P0, PT, RZ, UR4, PT ;  /* 0x00000004ff007c0c */ /* 0x000fc8000bf05070 */
[----:B------:R-:W-:-:S13]  /*12b0*/  ISETP.NE.AND.EX P0, PT, RZ, UR5, PT, P0 ;  /* 0x00000005ff007c0c */ /* 0x000fda000bf05300 */
[----:B------:R-:W-:Y:S05]  /*12c0*/  @!P0 BRA `(.L_x_16) ;  /* 0x00000000000c8947 */ /* 0x000fea0003800000 */
[----:B-12---:R-:W1:Y:S02]  /*12d0*/  LDC.64 R2, c[0x0][0x590] ;  /* 0x00016400ff027b82 */ /* 0x006e640000000a00 */
[----:B-1----:R2:W5:Y:S01]  /*12e0*/  LDG.E R18, desc[UR36][R2.64] ;  /* 0x0000002402127981 */ /* 0x002562000c1e1900 */
[----:B------:R-:W-:Y:S05]  /*12f0*/  BRA `(.L_x_15) ;  /* 0x0000000000087947 */ /* 0x000fea0003800000 */
.L_x_16:
[----:B------:R-:W-:Y:S02]  /*1300*/  ULDC UR4, c[0x0][0x584] ;  /* 0x0001610000047ab9 */ /* 0x000fe40000000800 */
[----:B------:R-:W-:-:S07]  /*1310*/  MOV R18, UR4 ;  /* 0x0000000400127c02 */ /* 0x000fce0008000f00 */
.L_x_15:
[----:B------:R-:W-:-:S13]  /*1320*/  LOP3.LUT P0, RZ, R0, 0xff, RZ, 0xc0, !PT ;  /* 0x000000ff00ff7812 */ /* 0x000fda000780c0ff */
[----:B------:R-:W-:Y:S05]  /*1330*/  @!P0 EXIT ;  /* 0x000000000000894d */ /* 0x000fea0003800000 */
[----:B------:R-:W-:Y:S01]  /*1340*/  ULDC UR4, c[0x0][0x28c] ;  /* 0x0000a30000047ab9 */ /* 0x000fe20000000800 */
[----:B------:R-:W-:Y:S01]  /*1350*/  UMOV UR38, URZ ;  /* 0x0000003f00267c82 */ /* 0x000fe20008000000 */
[----:B------:R-:W-:Y:S01]  /*1360*/  UIADD3 UR4, UR4, 0x7f, URZ ;  /* 0x0000007f04047890 */ /* 0x000fe2000fffe03f */
[----:B------:R-:W-:-:S03]  /*1370*/  UMOV UR39, URZ ;  /* 0x0000003f00277c82 */ /* 0x000fc60008000000 */
[----:B------:R-:W-:-:S04]  /*1380*/  USHF.R.S32.HI UR5, URZ, 0x1f, UR4 ;  /* 0x0000001f3f057899 */ /* 0x000fc80008011404 */
[----:B------:R-:W-:-:S04]  /*1390*/  ULEA.HI UR5, UR5, UR4, URZ, 0x7 ;  /* 0x0000000405057291 */ /* 0x000fc8000f8f383f */
[----:B------:R-:W-:-:S12]  /*13a0*/  USHF.R.S32.HI UR44, URZ, 0x7, UR5 ;  /* 0x000000073f2c7899 */ /* 0x000fd80008011405 */
.L_x_552:
[----:B------:R-:W3:Y:S01]  /*13b0*/  S2R R0, SR_TID.X ;  /* 0x0000000000007919 */ /* 0x000ee20000002100 */
[----:B----4-:R-:W4:Y:S01]  /*13c0*/  S2UR UR7, SR_CgaCtaId ;  /* 0x00000000000779c3 */ /* 0x010f220000008800 */
[----:B------:R-:W-:Y:S02]  /*13d0*/  UMOV UR6, 0x400 ;  /* 0x0000040000067882 */ /* 0x000fe40000000000 */
[----:B----4-:R-:W-:Y:S01]  /*13e0*/  ULEA UR6, UR7, UR6, 0x18 ;  /* 0x0000000607067291 */ /* 0x010fe2000f8ec03f */
[----:B---3--:R-:W-:-:S04]  /*13f0*/  LOP3.LUT R0, R0, 0x80, RZ, 0xc0, !PT ;  /* 0x0000008000007812 */ /* 0x008fc800078ec0ff */
[----:B------:R-:W-:-:S06]  /*1400*/  SHF.R.U32.HI R0, RZ, 0x7, R0 ;  /* 0x00000007ff007819 */ /* 0x000fcc0000011600 */
[----:B------:R-:W3:Y:S02]  /*1410*/  SHFL.IDX PT, R0, R0, RZ, 0x1f ;  /* 0x00001fff00007589 */ /* 0x000ee400000e0000 */
[----:B---3--:R-:W-:-:S13]  /*1420*/  R2UR UR4, R0 ;  /* 0x00000000000472ca */ /* 0x008fda00000e0000 */
[----:B------:R-:W-:-:S04]  /*1430*/  ULEA.HI UR5, UR4, UR4, URZ, 0x1 ;  /* 0x0000000404057291 */ /* 0x000fc8000f8f083f */
[----:B------:R-:W-:-:S04]  /*1440*/  ULOP3.LUT UR5, UR5, 0x7fffe, URZ, 0xc0, !UPT ;  /* 0x0007fffe05057892 */ /* 0x000fc8000f8ec03f */
[----:B------:R-:W-:-:S03]  /*1450*/  UIADD3 UR5, UR4, -UR5, URZ ;  /* 0x8000000504057290 */ /* 0x000fc6000fffe03f */
[----:B------:R-:W-:Y:S01]  /*1460*/  ULDC UR4, c[0x0][0x28c] ;  /* 0x0000a30000047ab9 */ /* 0x000fe20000000800 */
[----:B------:R-:W-:Y:S01]  /*1470*/  ULEA UR5, UR5, UR6, 0xd ;  /* 0x0000000605057291 */ /* 0x000fe2000f8e683f */
[----:B------:R-:W-:-:S03]  /*1480*/  ISETP.LT.AND P0, PT, RZ, UR4, PT ;  /* 0x00000004ff007c0c */ /* 0x000fc6000bf01270 */
[----:B------:R-:W-:-:S04]  /*1490*/  UIADD3 UR5, UR5, 0x100, URZ ;  /* 0x0000010005057890 */ /* 0x000fc8000fffe03f */
[----:B------:R-:W-:-:S04]  /*14a0*/  USHF.R.U32.HI UR5, URZ, 0x4, UR5 ;  /* 0x000000043f057899 */ /* 0x000fc80008011605 */
[----:B------:R-:W-:-:S04]  /*14b0*/  ULOP3.LUT UR5, UR5, 0x3fff, URZ, 0xc0, !UPT ;  /* 0x00003fff05057892 */ /* 0x000fc8000f8ec03f */
[----:B------:R-:W-:Y:S01]  /*14c0*/  ULOP3.LUT UR45, UR5, 0x10000, URZ, 0xfc, !UPT ;  /* 0x00010000052d7892 */ /* 0x000fe2000f8efc3f */
[----:B--2---:R-:W-:Y:S11]  /*14d0*/  @P0 BRA `(.L_x_17) ;  /* 0x0000000000400947 */ /* 0x004ff60003800000 */
[----:B------:R-:W-:Y:S01]  /*14e0*/  MOV R0, 0x0 ;  /* 0x0000000000007802 */ /* 0x000fe20000000f00 */
[----:B------:R-:W-:Y:S01]  /*14f0*/  ULDC.64 UR4, c[0x4][0x68] ;  /* 0x01001a0000047ab9 */ /* 0x000fe20000000a00 */
[----:B------:R-:W-:Y:S01]  /*1500*/  ULDC.64 UR6, c[0x4][0x8] ;  /* 0x0100020000067ab9 */ /* 0x000fe20000000a00 */
[----:B------:R-:W-:Y:S01]  /*1510*/  IMAD.U32 R4, RZ, RZ, UR4 ;  /* 0x00000004ff047e24 */ /* 0x000fe2000f8e00ff */
[----:B-12---:R1:W2:Y:S01]  /*1520*/  LDC.64 R2, c[0x4][R0] ;  /* 0x0100000000027b82 */ /* 0x0062a20000000a00 */
[----:B------:R-:W-:Y:S01]  /*1530*/  IMAD.U32 R5, RZ, RZ, UR5 ;  /* 0x00000005ff057e24 */ /* 0x000fe2000f8e00ff */
[----:B------:R-:W-:Y:S01]  /*1540*/  ULDC.64 UR4, c[0x4][0x70] ;  /* 0x01001c0000047ab9 */ /* 0x000fe20000000a00 */
[----:B------:R-:W-:Y:S01]  /*1550*/  IMAD.U32 R10, RZ, RZ, UR6 ;  /* 0x00000006ff0a7e24 */ /* 0x000fe2000f8e00ff */
[----:B0-----:R-:W-:Y:S01]  /*1560*/  MOV R6, UR4 ;  /* 0x0000000400067c02 */ /* 0x001fe20008000f00 */
[----:B------:R-:W-:Y:S01]  /*1570*/  IMAD.U32 R7, RZ, RZ, UR5 ;  /* 0x00000005ff077e24 */ /* 0x000fe2000f8e00ff */
[----:B------:R-:W-:Y:S01]  /*1580*/  MOV R11, UR7 ;  /* 0x00000007000b7c02 */ /* 0x000fe20008000f00 */
[----:B------:R-:W-:Y:S01]  /*1590*/  IMAD.MOV.U32 R8, RZ, RZ, 0x1e1 ;  /* 0x000001e1ff087424 */ /* 0x000fe200078e00ff */
[----:B------:R-:W-:Y:S01]  /*15a0*/  MOV R13, RZ ;  /* 0x000000ff000d7202 */ /* 0x000fe20000000f00 */
[----:B-1----:R-:W-:-:S07]  /*15b0*/  IMAD.MOV.U32 R12, RZ, RZ, 0x1 ;  /* 0x00000001ff0c7424 */ /* 0x002fce00078e00ff */
[----:B------:R-:W-:-:S07]  /*15c0*/  LEPC R20, `(.L_x_17) ;  /* 0x000000001014794e */ /* 0x000fce0000000000 */
[----:B--2--5:R-:W-:Y:S05]  /*15d0*/  CALL.ABS.NOINC R2 ;  /* 0x0000000002007343 */ /* 0x024fea0003c00000 */
.L_x_17:
[----:B------:R-:W-:-:S06]  /*15e0*/  ULOP3.LUT UR4, UR40, 0x1, URZ, 0xfc, !UPT ;  /* 0x0000000128047892 */ /* 0x000fcc000f8efc3f */
[----:B------:R-:W-:-:S05]  /*15f0*/  IMAD.U32 R0, RZ, RZ, UR4 ;  /* 0x00000004ff007e24 */ /* 0x000fca000f8e00ff */
[----:B------:R-:W-:-:S13]  /*1600*/  ISETP.NE.AND P0, PT, R0, 0x3, PT ;  /* 0x000000030000780c */ /* 0x000fda0003f05270 */
[----:B------:R-:W-:Y:S05]  /*1610*/  @!P0 BRA `(.L_x_18) ;  /* 0x0000000000048947 */ /* 0x000fea0003800000 */
[----:B------:R-:W-:Y:S01]  /*1620*/  BPT.TRAP 0x1 ;  /* 0x000000040000795c */ /* 0x000fe20000300000 */
.L_x_18:
[----:B------:R-:W3:Y:S01]  /*1630*/  S2UR UR5, SR_CgaCtaId ;  /* 0x00000000000579c3 */ /* 0x000ee20000008800 */
[----:B------:R-:W-:Y:S01]  /*1640*/  UMOV UR4, 0x400 ;  /* 0x0000040000047882 */ /* 0x000fe20000000000 */
[----:B-12---:R-:W-:Y:S01]  /*1650*/  IMAD.U32 R3, RZ, RZ, UR39 ;  /* 0x00000027ff037e24 */ /* 0x006fe2000f8e00ff */
[----:B------:R-:W-:-:S04]  /*1660*/  MOV R2, UR38 ;  /* 0x0000002600027c02 */ /* 0x000fc80008000f00 */
[----:B------:R-:W-:Y:S01]  /*1670*/  SHF.L.U32 R2, R2, 0x1f, RZ ;  /* 0x0000001f02027819 */ /* 0x000fe200000006ff */
[----:B---3--:R-:W-:-:S06]  /*1680*/  ULEA UR4, UR5, UR4, 0x18 ;  /* 0x0000000405047291 */ /* 0x008fcc000f8ec03f */
[----:B------:R-:W-:-:S04]  /*1690*/  IMAD.U32 R0, RZ, RZ, UR4 ;  /* 0x00000004ff007e24 */ /* 0x000fc8000f8e00ff */
[----:B------:R-:W-:-:S04]  /*16a0*/  IMAD R3, R3, 0x8, R0 ;  /* 0x0000000803037824 */ /* 0x000fc800078e0200 */
[----:B------:R1:W2:Y:S01]  /*16b0*/  SYNCS.PHASECHK.TRANS64.TRYWAIT P1, [R3+URZ], R2 ;  /* 0x00000002030075a7 */ /* 0x0002a2000802017f */
[----:B------:R-:W-:Y:S05]  /*16c0*/  @!P0 BRA `(.L_x_19) ;  /* 0x0000000000048947 */ /* 0x000fea0003800000 */
[----:B------:R-:W-:Y:S01]  /*16d0*/  BPT.TRAP 0x1 ;  /* 0x000000040000795c */ /* 0x000fe20000300000 */
.L_x_19:
[----:B--2---:R-:W-:Y:S05]  /*16e0*/  @P1 BRA `(.L_x_20) ;  /* 0x0000000000081947 */ /* 0x004fea0003800000 */
[----:B------:R-:W2:Y:S02]  /*16f0*/  SYNCS.PHASECHK.TRANS64.TRYWAIT P1, [R3+URZ], R2 ;  /* 0x00000002030075a7 */ /* 0x000ea4000802017f */
[----:B--2---:R-:W-:Y:S05]  /*1700*/  @!P1 BRA `(.L_x_21) ;  /* 0x0000016c00cc9947 */ /* 0x004fea0003800000 */
.L_x_20:
[----:B------:R-:W-:-:S04]  /*1710*/  UISETP.LT.AND UP0, UPT, UR44, 0x1, UPT ;  /* 0x000000012c00788c */ /* 0x000fc8000bf01270 */
[----:B------:R-:W-:-:S06]  /*1720*/  USEL UR4, UR44, 0x1, UP0 ;  /* 0x000000012c047887 */ /* 0x000fcc0008000000 */
[----:B-12---:R-:W-:Y:S01]  /*1730*/  MOV R2, UR4 ;  /* 0x0000000400027c02 */ /* 0x006fe20008000f00 */
[----:B------:R-:W-:Y:S05]  /*1740*/  WARPSYNC.ALL ;  /* 0x0000000000007948 */ /* 0x000fea0003800000 */
[----:B------:R-:W-:-:S04]  /*1750*/  IADD3 R2, -R2, UR44, RZ ;  /* 0x0000002c02027c10 */ /* 0x000fc8000fffe1ff */
[----:B------:R-:W-:Y:S02]  /*1760*/  ISETP.GE.AND P1, PT, R2, 0x1, PT ;  /* 0x000000010200780c */ /* 0x000fe40003f26270 */
[----:B------:R-:W-:Y:S01]  /*1770*/  R2UR UR4, R0 ;  /* 0x00000000000472ca */ /* 0x000fe200000e0000 */
[----:B------:R-:W-:Y:S01]  /*1780*/  ULEA UR5, UR39, UR45, 0xb ;  /* 0x0000002d27057291 */ /* 0x000fe2000f8e583f */
[----:B------:R-:W-:Y:S01]  /*1790*/  WARPGROUP.ARRIVE ;  /* 0x00000000000079c5 */ /* 0x000fe20000000000 */
[----:B------:R-:W-:Y:S01]  /*17a0*/  UMOV UR9, 0x40000040 ;  /* 0x4000004000097882 */ /* 0x000fe20000000000 */
[----:B------:R-:W-:Y:S01]  /*17b0*/  UMOV UR11, 0x40000040 ;  /* 0x40000040000b7882 */ /* 0x000fe20000000000 */
[----:B------:R-:W-:Y:S03]  /*17c0*/  STL [R1+0x2cc], R19 ;  /* 0x0002cc1301007387 */ /* 0x000fe60000100800 */
[----:B------:R-:W-:Y:S01]  /*17d0*/  UMOV UR8, UR5 ;  /* 0x0000000500087c82 */ /* 0x000fe20008000000 */
[----:B-----5:R-:W-:Y:S04]  /*17e0*/  STL [R1+0x2c8], R18 ;  /* 0x0002c81201007387 */ /* 0x020fe80000100800 */
[----:B------:R-:W-:Y:S01]  /*17f0*/  UIADD3 UR4, UR4, 0x18100, URZ ;  /* 0x0001810004047890 */ /* 0x000fe2000fffe03f */
[----:B------:R1:W-:Y:S03]  /*1800*/  STL [R1+0x2c4], R17 ;  /* 0x0002c41101007387 */ /* 0x0003e60000100800 */
[----:B------:R-:W-:Y:S01]  /*1810*/  USHF.R.U32.HI UR4, URZ, 0x4, UR4 ;  /* 0x000000043f047899 */ /* 0x000fe20008011604 */
[----:B------:R-:W-:Y:S03]  /*1820*/  STL [R1+0x2c0], R16 ;  /* 0x0002c01001007387 */ /* 0x000fe60000100800 */
[----:B------:R-:W-:Y:S01]  /*1830*/  ULOP3.LUT UR4, UR4, 0x3fff, URZ, 0xc0, !UPT ;  /* 0x00003fff04047892 */ /* 0x000fe2000f8ec03f */
[----:B------:R2:W-:Y:S03]  /*1840*/  STL [R1+0x2bc], R2 ;  /* 0x0002bc0201007387 */ /* 0x0005e60000100800 */
[----:B------:R-:W-:Y:S01]  /*1850*/  ULOP3.LUT UR4, UR4, 0x10000, URZ, 0xfc, !UPT ;  /* 0x0001000004047892 */ /* 0x000fe2000f8efc3f */
[----:B------:R3:W-:Y:S03]  /*1860*/  STL [R1+0x2d0], R0 ;  /* 0x0002d00001007387 */ /* 0x0007e60000100800 */
[----:B------:R-:W-:-:S07]  /*1870*/  ULEA UR6, UR39, UR4, 0xb ;  /* 0x0000000427067291 */ /* 0x000fce000f8e583f */
[----:B------:R-:W-:Y:S02]  /*1880*/  UMOV UR10, UR6 ;  /* 0x00000006000a7c82 */ /* 0x000fe40008000000 */
[----:B------:R-:W-:Y:S01]  /*1890*/  IGMMA.64x256x32.S8.S8 R24, gdesc[UR8], RZ, !UPT, gsb0 ;  /* 0x06600000081879f1 */ /* 0x000fe2000c0410ff */
[----:B------:R-:W-:Y:S01]  /*18a0*/  UIADD3 UR8, UR5, 0x400, URZ ;  /* 0x0000040005087890 */ /* 0x000fe2000fffe03f */
[----:B------:R-:W-:Y:S01]  /*18b0*/  UMOV UR9, 0x40000040 ;  /* 0x4000004000097882 */ /* 0x000fe20000000000 */
[----:B------:R-:W-:Y:S02]  /*18c0*/  WARPGROUP.DEPBAR.LE gsb0, 0x0 ;  /* 0x00008000000079c5 */ /* 0x000fe40000010000 */
[----:B------:R-:W-:Y:S01]  /*18d0*/  STL.64 [R1], R24 ;  /* 0x0000001801007387 */ /* 0x000fe20000100a00 */
[----:B------:R-:W-:Y:S01]  /*18e0*/  IMAD.MOV.U32 R235, RZ, RZ, R46 ;  /* 0x000000ffffeb7224 */ /* 0x000fe200078e002e */
[----:B------:R-:W-:Y:S01]  /*18f0*/  MOV R233, R48 ;  /* 0x0000003000e97202 */ /* 0x000fe20000000f00 */
[----:B------:R-:W-:Y:S01]  /*1900*/  IMAD.MOV.U32 R234, RZ, RZ, R47 ;  /* 0x000000ffffea7224 */ /* 0x000fe200078e002f */
[----:B------:R-:W-:Y:S01]  /*1910*/  STL.64 [R1+0x8], R26 ;  /* 0x0000081a01007387 */ /* 0x000fe20000100a00 */
        /* <DEDUP_REMOVED lines=73> */
[----:B-1----:R-:W-:Y:S01]  /*1db0*/  MOV R17, R135 ;  /* 0x0000008700117202 */ /* 0x002fe20000000f00 */
        /* <DEDUP_REMOVED lines=9> */
[----:B--2---:R-:W-:Y:S01]  /*1e50*/  MOV R2, R150 ;  /* 0x0000009600027202 */ /* 0x004fe20000000f00 */
[----:B------:R-:W-:Y:S01]  /*1e60*/  IMAD.MOV.U32 R196, RZ, RZ, R112 ;  /* 0x000000ffffc47224 */ /* 0x000fe200078e0070 */
[----:B------:R1:W-:Y:S01]  /*1e70*/  STL.64 [R1+0x50], R44 ;  /* 0x0000502c01007387 */ /* 0x0003e20000100a00 */
[----:B------:R-:W-:-:S02]  /*1e80*/  IMAD.MOV.U32 R197, RZ, RZ, R113 ;  /* 0x000000ffffc57224 */ /* 0x000fc400078e0071 */
[----:B------:R-:W-:Y:S01]  /*1e90*/  IMAD.MOV.U32 R199, RZ, RZ, R115 ;  /* 0x000000ffffc77224 */ /* 0x000fe200078e0073 */
[----:B------:R-:W-:Y:S01]  /*1ea0*/  STL [R1+0x588], R155 ;  /* 0x0005889b01007387 */ /* 0x000fe20000100800 */
[----:B------:R-:W-:Y:S02]  /*1eb0*/  IMAD.MOV.U32 R200, RZ, RZ, R116 ;  /* 0x000000ffffc87224 */ /* 0x000fe400078e0074 */
[----:B------:R-:W-:Y:S02]  /*1ec0*/  IMAD.MOV.U32 R202, RZ, RZ, R118 ;  /* 0x000000ffffca7224 */ /* 0x000fe400078e0076 */
[----:B------:R-:W-:Y:S02]  /*1ed0*/  IMAD.MOV.U32 R203, RZ, RZ, R119 ;  /* 0x000000ffffcb7224 */ /* 0x000fe400078e0077 */
[----:B------:R-:W-:Y:S02]  /*1ee0*/  IMAD.MOV.U32 R205, RZ, RZ, R121 ;  /* 0x000000ffffcd7224 */ /* 0x000fe400078e0079 */
[----:B------:R-:W-:-:S02]  /*1ef0*/  IMAD.MOV.U32 R206, RZ, RZ, R122 ;  /* 0x000000ffffce7224 */ /* 0x000fc400078e007a */
[----:B------:R-:W-:Y:S02]  /*1f00*/  IMAD.MOV.U32 R208, RZ, RZ, R124 ;  /* 0x000000ffffd07224 */ /* 0x000fe400078e007c */
        /* <DEDUP_REMOVED lines=13> */
[----:B0-----:R-:W-:Y:S02]  /*1fe0*/  IMAD.MOV.U32 R7, RZ, RZ, R145 ;  /* 0x000000ffff077224 */ /* 0x001fe400078e0091 */
[----:B------:R-:W-:Y:S02]  /*1ff0*/  IMAD.MOV.U32 R6, RZ, RZ, R146 ;  /* 0x000000ffff067224 */ /* 0x000fe400078e0092 */
[----:B------:R-:W-:Y:S02]  /*2000*/  IMAD.MOV.U32 R4, RZ, RZ, R148 ;  /* 0x000000ffff047224 */ /* 0x000fe400078e0094 */
[----:B------:R-:W-:-:S02]  /*2010*/  IMAD.MOV.U32 R3, RZ, RZ, R149 ;  /* 0x000000ffff037224 */ /* 0x000fc400078e0095 */
[----:B---3--:R-:W-:Y:S02]  /*2020*/  IMAD.MOV.U32 R0, RZ, RZ, R151 ;  /* 0x000000ffff007224 */ /* 0x008fe400078e0097 */
[----:B-1----:R-:W-:-:S06]  /*2030*/  WARPGROUP.ARRIVE ;  /* 0x00000000000079c5 */ /* 0x002fcc0000000000 */
[----:B------:R-:W-:Y:S03]  /*2040*/  IGMMA.64x256x32.S8.S8 R24, gdesc[UR8], RZ, !UPT, gsb0 ;  /* 0x06600000081879f1 */ /* 0x000fe6000c0410ff */
[----:B------:R-:W-:Y:S02]  /*2050*/  WARPGROUP.DEPBAR.LE gsb0, 0x0 ;  /* 0x00008000000079c5 */ /* 0x000fe40000010000 */
[----:B------:R-:W-:Y:S04]  /*2060*/  STL.64 [R1+0x580], R150 ;  /* 0x0005809601007387 */ /* 0x000fe80000100a00 */
        /* <DEDUP_REMOVED lines=20> */
[----:B------:R0:W-:Y:S04]  /*21b0*/  STL.64 [R1+0x4d8], R108 ;  /* 0x0004d86c01007387 */ /* 0x0001e80000100a00 */
[----:B0-----:R-:W2:Y:S04]  /*21c0*/  LDL.LU R108, [R1] ;  /* 0x00000000016c7983 */ /* 0x001ea80000300800 */
[----:B------:R-:W2:Y:S04]  /*21d0*/  LDL.LU R109, [R1+0x4] ;  /* 0x00000400016d7983 */ /* 0x000ea80000300800 */
        /* <DEDUP_REMOVED lines=19> */
[----:B------:R-:W2:Y:S01]  /*2310*/  LDL.LU R129, [R1+0x54] ;  /* 0x0000540001817983 */ /* 0x000ea20000300800 */
        /* <DEDUP_REMOVED lines=31> */
[----:B------:R-:W-:Y:S01]  /*2510*/  UIADD3 UR8, UR5, 0x2, URZ ;  /* 0x0000000205087890 */ /* 0x000fe2000fffe03f */
[----:B------:R-:W-:Y:S01]  /*2520*/  IMAD.MOV.U32 R214, RZ, RZ, R22 ;  /* 0x000000ffffd67224 */ /* 0x000fe200078e0016 */
[----:B------:R-:W-:Y:S01]  /*2530*/  UIADD3 UR10, UR6, 0x2, URZ ;  /* 0x00000002060a7890 */ /* 0x000fe2000fffe03f */
[----:B------:R-:W-:Y:S01]  /*2540*/  IMAD.MOV.U32 R216, RZ, RZ, R20 ;  /* 0x000000ffffd87224 */ /* 0x000fe200078e0014 */
[----:B------:R-:W-:Y:S01]  /*2550*/  UMOV UR9, 0x40000040 ;  /* 0x4000004000097882 */ /* 0x000fe20000000000 */
[----:B------:R-:W-:Y:S01]  /*2560*/  IMAD.MOV.U32 R217, RZ, RZ, R19 ;  /* 0x000000ffffd97224 */ /* 0x000fe200078e0013 */
[----:B------:R-:W-:Y:S01]  /*2570*/  UMOV UR11, 0x40000040 ;  /* 0x40000040000b7882 */ /* 0x000fe20000000000 */
        /* <DEDUP_REMOVED lines=11> */
[----:B------:R-:W-:-:S06]  /*2630*/  IMAD.MOV.U32 R235, RZ, RZ, R0 ;  /* 0x000000ffffeb7224 */ /* 0x000fcc00078e0000 */
[----:B--2---:R-:W-:-:S06]  /*2640*/  WARPGROUP.ARRIVE ;  /* 0x00000000000079c5 */ /* 0x004fcc0000000000 */
[----:B------:R-:W-:Y:S03]  /*2650*/  IGMMA.64x256x32.S8.S8 R108, gdesc[UR8], R108, gsb0 ;  /* 0x06600000086c79f1 */ /* 0x000fe6000804106c */
[----:B------:R-:W-:Y:S02]  /*2660*/  WARPGROUP.DEPBAR.LE gsb0, 0x0 ;  /* 0x00008000000079c5 */ /* 0x000fe40000010000 */
[----:B------:R-:W-:Y:S04]  /*2670*/  STL.64 [R1], R108 ;  /* 0x0000006c01007387 */ /* 0x000fe80000100a00 */
        /* <DEDUP_REMOVED lines=63> */
[----:B0-----:R-:W2:Y:S04]  /*2a70*/  LDL.LU R155, [R1+0x588] ;  /* 0x00058800019b7983 */ /* 0x001ea80000300800 */
[----:B------:R-:W3:Y:S04]  /*2a80*/  LDL.LU.64 R150, [R1+0x580] ;  /* 0x0005800001967983 */ /* 0x000ee80000300a00 */
        /* <DEDUP_REMOVED lines=20> */
[----:B------:R-:W3:Y:S01]  /*2bd0*/  LDL.LU.64 R108, [R1+0x4d8] ;  /* 0x0004d800016c7983 */ /* 0x000ee20000300a00 */
[----:B------:R-:W-:Y:S01]  /*2be0*/  UIADD3 UR8, UR5, 0x402, URZ ;  /* 0x0000040205087890 */ /* 0x000fe2000fffe03f */
[----:B------:R-:W-:Y:S01]  /*2bf0*/  UMOV UR9, 0x40000040 ;  /* 0x4000004000097882 */ /* 0x000fe20000000000 */
[----:B---3--:R-:W-:-:S07]  /*2c00*/  WARPGROUP.ARRIVE ;  /* 0x00000000000079c5 */ /* 0x008fce0000000000 */
[----:B------:R-:W-:Y:S03]  /*2c10*/  IGMMA.64x256x32.S8.S8 R24, gdesc[UR8], R24, gsb0 ;  /* 0x06600000081879f1 */ /* 0x000fe60008041018 */
        /* <DEDUP_REMOVED lines=65> */
[----:B0-----:R-:W3:Y:S04]  /*3030*/  LDL.LU.64 R24, [R1] ;  /* 0x0000000001187983 */ /* 0x001ee80000300a00 */
        /* <DEDUP_REMOVED lines=63> */
[----:B------:R-:W-:-:S02]  /*3430*/  UIADD3 UR8, UR5, 0x4, URZ ;  /* 0x0000000405087890 */ /* 0x000fc4000fffe03f */
[----:B------:R-:W-:Y:S01]  /*3440*/  UIADD3 UR10, UR6, 0x4, URZ ;  /* 0x00000004060a7890 */ /* 0x000fe2000fffe03f */
[----:B------:R-:W-:Y:S01]  /*3450*/  UMOV UR9, 0x40000040 ;  /* 0x4000004000097882 */ /* 0x000fe20000000000 */
[----:B------:R-:W-:Y:S01]  /*3460*/  UMOV UR11, 0x40000040 ;  /* 0x40000040000b7882 */ /* 0x000fe20000000000 */
[----:B---3--:R-:W-:-:S06]  /*3470*/  WARPGROUP.ARRIVE ;  /* 0x00000000000079c5 */ /* 0x008fcc0000000000 */
[----:B------:R-:W-:Y:S03]  /*3480*/  IGMMA.64x256x32.S8.S8 R24, gdesc[UR8], R24, gsb0 ;  /* 0x06600000081879f1 */ /* 0x000fe60008041018 */
[----:B------:R-:W-:Y:S02]  /*3490*/  WARPGROUP.DEPBAR.LE gsb0, 0x0 ;  /* 0x00008000000079c5 */ /* 0x000fe40000010000 */
[----:B------:R-:W-:Y:S01]  /*34a0*/  STL.64 [R1], R24 ;  /* 0x0000001801007387 */ /* 0x000fe20000100a00 */
[----:B------:R-:W-:Y:S01]  /*34b0*/  IMAD.MOV.U32 R4, RZ, RZ, R150 ;  /* 0x000000ffff047224 */ /* 0x000fe200078e0096 */
[----:B------:R-:W-:Y:S01]  /*34c0*/  MOV R3, R151 ;  /* 0x0000009700037202 */ /* 0x000fe20000000f00 */
[----:B------:R-:W-:Y:S01]  /*34d0*/  IMAD.MOV.U32 R5, RZ, RZ, R149 ;  /* 0x000000ffff057224 */ /* 0x000fe200078e0095 */
[----:B------:R-:W-:Y:S01]  /*34e0*/  STL.64 [R1+0x8], R26 ;  /* 0x0000081a01007387 */ /* 0x000fe20000100a00 */
[----:B------:R-:W-:Y:S01]  /*34f0*/  MOV R6, R148 ;  /* 0x0000009400067202 */ /* 0x000fe20000000f00 */
[----:B------:R-:W-:Y:S01]  /*3500*/  IMAD.MOV.U32 R8, RZ, RZ, R146 ;  /* 0x000000ffff087224 */ /* 0x000fe200078e0092 */
[----:B------:R-:W-:Y:S01]  /*3510*/  MOV R9, R145 ;  /* 0x0000009100097202 */ /* 0x000fe20000000f00 */
        /* <DEDUP_REMOVED lines=32> */
[----:B------:R0:W-:Y:S01]  /*3720*/  STL.64 [R1+0x50], R44 ;  /* 0x0000502c01007387 */ /* 0x0001e20000100a00 */
[----:B------:R-:W-:Y:S01]  /*3730*/  IMAD.MOV.U32 R207, RZ, RZ, R123 ;  /* 0x000000ffffcf7224 */ /* 0x000fe200078e007b */
[----:B------:R-:W-:Y:S01]  /*3740*/  MOV R202, R118 ;  /* 0x0000007600ca7202 */ /* 0x000fe20000000f00 */
[----:B------:R-:W-:Y:S01]  /*3750*/  IMAD.MOV.U32 R204, RZ, RZ, R120 ;  /* 0x000000ffffcc7224 */ /* 0x000fe200078e0078 */
[----:B------:R-:W3:Y:S01]  /*3760*/  LDL.LU.64 R150, [R1+0x4d0] ;  /* 0x0004d00001967983 */ /* 0x000ee20000300a00 */
        /* <DEDUP_REMOVED lines=96> */
[----:B------:R-:W-:-:S03]  /*3d70*/  IMAD.MOV.U32 R19, RZ, RZ, R47 ;  /* 0x000000ffff137224 */ /* 0x000fc600078e002f */
        /* <DEDUP_REMOVED lines=28> */
[----:B0-----:R-:W3:Y:S04]  /*3f40*/  LDL.LU.64 R44, [R1+0x328] ;  /* 0x00032800012c7983 */ /* 0x001ee80000300a00 */
        /* <DEDUP_REMOVED lines=11> */
[----:B------:R-:W-:-:S02]  /*4000*/  UMOV UR9, 0x40000040 ;  /* 0x4000004000097882 */ /* 0x000fc40000000000 */
[----:B--2---:R-:W-:Y:S01]  /*4010*/  STL [R1+0x2b8], R155 ;  /* 0x0002b89b01007387 */ /* 0x004fe20000100800 */
[----:B---3--:R-:W-:-:S06]  /*4020*/  WARPGROUP.ARRIVE ;  /* 0x00000000000079c5 */ /* 0x008fcc0000000000 */
        /* <DEDUP_REMOVED lines=80> */
[----:B------:R-:W-:Y:S01]  /*4530*/  IMAD.MOV.U32 R221, RZ, RZ, R21 ;  /* 0x000000ffffdd7224 */ /* 0x000fe200078e0015 */
[----:B------:R0:W5:Y:S01]  /*4540*/  LDL.LU R0, [R1+0x2d0] ;  /* 0x0002d00001007983 */ /* 0x0001620000300800 */
[----:B------:R-:W-:-:S02]  /*4550*/  IMAD.MOV.U32 R223, RZ, RZ, R15 ;  /* 0x000000ffffdf7224 */ /* 0x000fc400078e000f */
[----:B------:R-:W-:Y:S01]  /*4560*/  IMAD.MOV.U32 R224, RZ, RZ, R14 ;  /* 0x000000ffffe07224 */ /* 0x000fe200078e000e */
[----:B------:R0:W5:Y:S01]  /*4570*/  LDL.LU R19, [R1+0x2cc] ;  /* 0x0002cc0001137983 */ /* 0x0001620000300800 */
[----:B------:R-:W-:Y:S02]  /*4580*/  IMAD.MOV.U32 R226, RZ, RZ, R12 ;  /* 0x000000ffffe27224 */ /* 0x000fe400078e000c */
[----:B------:R-:W-:Y:S01]  /*4590*/  IMAD.MOV.U32 R227, RZ, RZ, R11 ;  /* 0x000000ffffe37224 */ /* 0x000fe200078e000b */
[----:B------:R0:W5:Y:S01]  /*45a0*/  LDL.LU R18, [R1+0x2c8] ;  /* 0x0002c80001127983 */ /* 0x0001620000300800 */
[----:B------:R-:W-:Y:S02]  /*45b0*/  IMAD.MOV.U32 R229, RZ, RZ, R9 ;  /* 0x000000ffffe57224 */ /* 0x000fe400078e0009 */
[----:B------:R-:W-:Y:S01]  /*45c0*/  IMAD.MOV.U32 R230, RZ, RZ, R8 ;  /* 0x000000ffffe67224 */ /* 0x000fe200078e0008 */
[----:B------:R0:W5:Y:S01]  /*45d0*/  LDL.LU R17, [R1+0x2c4] ;  /* 0x0002c40001117983 */ /* 0x0001620000300800 */
[----:B------:R-:W-:-:S02]  /*45e0*/  IMAD.MOV.U32 R232, RZ, RZ, R6 ;  /* 0x000000ffffe87224 */ /* 0x000fc400078e0006 */
[----:B------:R-:W-:Y:S01]  /*45f0*/  IMAD.MOV.U32 R233, RZ, RZ, R5 ;  /* 0x000000ffffe97224 */ /* 0x000fe200078e0005 */
[----:B------:R0:W5:Y:S01]  /*4600*/  LDL.LU R16, [R1+0x2c0] ;  /* 0x0002c00001107983 */ /* 0x0001620000300800 */
[----:B------:R-:W-:-:S03]  /*4610*/  IMAD.MOV.U32 R235, RZ, RZ, R3 ;  /* 0x000000ffffeb7224 */ /* 0x000fc600078e0003 */
[----:B------:R0:W5:Y:S03]  /*4620*/  LDL.LU R2, [R1+0x2bc] ;  /* 0x0002bc0001027983 */ /* 0x0001660000300800 */
        /* <DEDUP_REMOVED lines=67> */
[----:B-1----:R0:W5:Y:S04]  /*4a60*/  LDL.LU R155, [R1+0x2b8] ;  /* 0x0002b800019b7983 */ /* 0x0021680000300800 */
[----:B------:R-:W2:Y:S04]  /*4a70*/  LDL.LU.64 R150, [R1+0x2b0] ;  /* 0x0002b00001967983 */ /* 0x000ea80000300a00 */
        /* <DEDUP_REMOVED lines=20> */
[----:B------:R-:W2:Y:S01]  /*4bc0*/  LDL.LU.64 R108, [R1+0x208] ;  /* 0x00020800016c7983 */ /* 0x000ea20000300a00 */
[----:B------:R-:W-:Y:S01]  /*4bd0*/  UIADD3 UR8, UR5, 0x406, URZ ;  /* 0x0000040605087890 */ /* 0x000fe2000fffe03f */
[----:B------:R-:W-:Y:S01]  /*4be0*/  UMOV UR9, 0x40000040 ;  /* 0x4000004000097882 */ /* 0x000fe20000000000 */
[----:B--2---:R-:W-:-:S07]  /*4bf0*/  WARPGROUP.ARRIVE ;  /* 0x00000000000079c5 */ /* 0x004fce0000000000 */
[----:B------:R-:W-:Y:S03]  /*4c00*/  IGMMA.64x256x32.S8.S8 R24, gdesc[UR8], R24, gsb0 ;  /* 0x06600000081879f1 */ /* 0x000fe60008041018 */
[----:B------:R-:W-:Y:S02]  /*4c10*/  WARPGROUP.DEPBAR.LE gsb0, 0x0 ;  /* 0x00008000000079c5 */ /* 0x000fe40000010000 */
[----:B0-----:R-:W-:Y:S05]  /*4c20*/  @!P1 BRA `(.L_x_22) ;  /* 0x0000004000d49947 */ /* 0x001fea0003800000 */
[----:B------:R-:W-:Y:S01]  /*4c30*/  UIADD3 UR6, UR39, 0x1, URZ ;  /* 0x0000000127067890 */ /* 0x000fe2000fffe03f */
[----:B-----5:R-:W-:Y:S01]  /*4c40*/  R2UR UR5, R2 ;  /* 0x00000000020572ca */ /* 0x020fe200000e0000 */
[----:B------:R-:W-:Y:S02]  /*4c50*/  UMOV UR12, UR39 ;  /* 0x00000027000c7c82 */ /* 0x000fe40008000000 */
[----:B------:R-:W-:-:S04]  /*4c60*/  UISETP.NE.AND UP0, UPT, UR6, 0x3, UPT ;  /* 0x000000030600788c */ /* 0x000fc8000bf05270 */
[----:B------:R-:W-:Y:S02]  /*4c70*/  USEL UR7, URZ, 0x1, UP0 ;  /* 0x000000013f077887 */ /* 0x000fe40008000000 */
[----:B------:R-:W-:Y:S02]  /*4c80*/  USEL UR6, UR6, URZ, UP0 ;  /* 0x0000003f06067287 */ /* 0x000fe40008000000 */
[----:B------:R-:W-:-:S12]  /*4c90*/  ULOP3.LUT UR7, UR38, UR7, URZ, 0x3c, !UPT ;  /* 0x0000000726077292 */ /* 0x000fd8000f8e3c3f */
.L_x_29:
[----:B------:R-:W-:Y:S05]  /*4ca0*/  @!P0 BRA `(.L_x_23) ;  /* 0x0000000000048947 */ /* 0x000fea0003800000 */
[----:B------:R-:W-:Y:S01]  /*4cb0*/  BPT.TRAP 0x1 ;  /* 0x000000040000795c */ /* 0x000fe20000300000 */
.L_x_23:
[----:B------:R-:W0:Y:S01]  /*4cc0*/  S2UR UR9, SR_CgaCtaId ;  /* 0x00000000000979c3 */ /* 0x000e220000008800 */
[----:B------:R-:W-:Y:S01]  /*4cd0*/  UMOV UR8, 0x400 ;  /* 0x0000040000087882 */ /* 0x000fe20000000000 */
[----:B------:R-:W-:Y:S01]  /*4ce0*/  IMAD.U32 R2, RZ, RZ, UR6 ;  /* 0x00000006ff027e24 */ /* 0x000fe2000f8e00ff */
[----:B------:R-:W-:-:S04]  /*4cf0*/  MOV R3, UR7 ;  /* 0x0000000700037c02 */ /* 0x000fc80008000f00 */
[----:B------:R-:W-:Y:S01]  /*4d00*/  SHF.L.U32 R3, R3, 0x1f, RZ ;  /* 0x0000001f03037819 */ /* 0x000fe200000006ff */
[----:B0-----:R-:W-:-:S06]  /*4d10*/  ULEA UR8, UR9, UR8, 0x18 ;  /* 0x0000000809087291 */ /* 0x001fcc000f8ec03f */
[----:B------:R-:W-:-:S04]  /*4d20*/  IMAD.U32 R0, RZ, RZ, UR8 ;  /* 0x00000008ff007e24 */ /* 0x000fc8000f8e00ff */
[----:B------:R-:W-:-:S04]  /*4d30*/  IMAD R2, R2, 0x8, R0 ;  /* 0x0000000802027824 */ /* 0x000fc800078e0200 */
[----:B------:R0:W1:Y:S01]  /*4d40*/  SYNCS.PHASECHK.TRANS64.TRYWAIT P1, [R2+URZ], R3 ;  /* 0x00000003020075a7 */ /* 0x000062000802017f */
[----:B------:R-:W-:Y:S05]  /*4d50*/  @!P0 BRA `(.L_x_24) ;  /* 0x0000000000048947 */ /* 0x000fea0003800000 */
[----:B------:R-:W-:Y:S01]  /*4d60*/  BPT.TRAP 0x1 ;  /* 0x000000040000795c */ /* 0x000fe20000300000 */
.L_x_24:
[----:B-1----:R-:W-:Y:S05]  /*4d70*/  @P1 BRA `(.L_x_25) ;  /* 0x0000000000081947 */ /* 0x002fea0003800000 */
[----:B------:R-:W1:Y:S02]  /*4d80*/  SYNCS.PHASECHK.TRANS64.TRYWAIT P1, [R2+URZ], R3 ;  /* 0x00000003020075a7 */ /* 0x000e64000802017f */
[----:B-1----:R-:W-:Y:S05]  /*4d90*/  @!P1 BRA `(.L_x_26) ;  /* 0x00000138003c9947 */ /* 0x002fea0003800000 */
.L_x_25:
        /* <DEDUP_REMOVED lines=64> */
[----:B--2---:R-:W2:Y:S04]  /*51a0*/  LDL.LU.64 R24, [R1] ;  /* 0x0000000001187983 */ /* 0x004ea80000300a00 */
        /* <DEDUP_REMOVED lines=63> */
[----:B------:R-:W-:-:S02]  /*55a0*/  ULEA UR13, UR6, UR45, 0xb ;  /* 0x0000002d060d7291 */ /* 0x000fc4000f8e583f */
[----:B------:R-:W-:Y:S01]  /*55b0*/  ULEA UR14, UR6, UR4, 0xb ;  /* 0x00000004060e7291 */ /* 0x000fe2000f8e583f */
[----:B------:R-:W-:Y:S01]  /*55c0*/  STL [R1+0x2cc], R19 ;  /* 0x0002cc1301007387 */ /* 0x000fe20000100800 */
[----:B------:R-:W-:Y:S01]  /*55d0*/  UMOV UR9, 0x40000040 ;  /* 0x4000004000097882 */ /* 0x000fe20000000000 */
[----:B------:R-:W-:Y:S02]  /*55e0*/  UMOV UR11, 0x40000040 ;  /* 0x40000040000b7882 */ /* 0x000fe40000000000 */
[----:B------:R-:W-:Y:S01]  /*55f0*/  UMOV UR8, UR13 ;  /* 0x0000000d00087c82 */ /* 0x000fe20008000000 */
[----:B------:R-:W-:Y:S01]  /*5600*/  STL [R1+0x2c8], R18 ;  /* 0x0002c81201007387 */ /* 0x000fe20000100800 */
[----:B------:R-:W-:-:S03]  /*5610*/  UMOV UR10, UR14 ;  /* 0x0000000e000a7c82 */ /* 0x000fc60008000000 */
[----:B------:R-:W-:Y:S04]  /*5620*/  STL [R1+0x2c4], R17 ;  /* 0x0002c41101007387 */ /* 0x000fe80000100800 */
[----:B------:R-:W-:Y:S04]  /*5630*/  STL [R1+0x2c0], R16 ;  /* 0x0002c01001007387 */ /* 0x000fe80000100800 */
[----:B------:R3:W-:Y:S01]  /*5640*/  STL [R1+0x2bc], R0 ;  /* 0x0002bc0001007387 */ /* 0x0007e20000100800 */
[----:B--2---:R-:W-:-:S06]  /*5650*/  WARPGROUP.ARRIVE ;  /* 0x00000000000079c5 */ /* 0x004fcc0000000000 */
[----:B------:R-:W-:Y:S03]  /*5660*/  IGMMA.64x256x32.S8.S8 R24, gdesc[UR8], R24, gsb0 ;  /* 0x06600000081879f1 */ /* 0x000fe60008041018 */
[----:B------:R-:W-:Y:S02]  /*5670*/  WARPGROUP.DEPBAR.LE gsb0, 0x0 ;  /* 0x00008000000079c5 */ /* 0x000fe40000010000 */
[----:B------:R-:W-:Y:S01]  /*5680*/  STL.64 [R1], R24 ;  /* 0x0000001801007387 */ /* 0x000fe20000100a00 */
[----:B01----:R-:W-:Y:S01]  /*5690*/  IMAD.MOV.U32 R2, RZ, RZ, R150 ;  /* 0x000000ffff027224 */ /* 0x003fe200078e0096 */
[----:B---3--:R-:W-:Y:S01]  /*56a0*/  MOV R0, R151 ;  /* 0x0000009700007202 */ /* 0x008fe20000000f00 */
        /* <DEDUP_REMOVED lines=41> */
[----:B------:R-:W2:Y:S01]  /*5940*/  LDL.LU.64 R150, [R1+0x780] ;  /* 0x0007800001967983 */ /* 0x000ea20000300a00 */
        /* <DEDUP_REMOVED lines=96> */
[----:B------:R-:W-:-:S03]  /*5f50*/  IMAD.MOV.U32 R234, RZ, RZ, R47 ;  /* 0x000000ffffea7224 */ /* 0x000fc600078e002f */
        /* <DEDUP_REMOVED lines=28> */
[----:B0-----:R-:W2:Y:S04]  /*6120*/  LDL.LU.64 R44, [R1+0x5d8] ;  /* 0x0005d800012c7983 */ /* 0x001ea80000300a00 */
        /* <DEDUP_REMOVED lines=11> */
[----:B------:R-:W-:-:S02]  /*61e0*/  UMOV UR9, 0x40000040 ;  /* 0x4000004000097882 */ /* 0x000fc40000000000 */
[----:B------:R-:W-:Y:S01]  /*61f0*/  STL [R1+0x580], R155 ;  /* 0x0005809b01007387 */ /* 0x000fe20000100800 */
[----:B--2---:R-:W-:-:S06]  /*6200*/  WARPGROUP.ARRIVE ;  /* 0x00000000000079c5 */ /* 0x004fcc0000000000 */
        /* <DEDUP_REMOVED lines=74> */
[----:B------:R-:W-:-:S02]  /*66b0*/  IMAD.MOV.U32 R151, RZ, RZ, R214 ;  /* 0x000000ffff977224 */ /* 0x000fc400078e00d6 */
[----:B------:R-:W-:Y:S01]  /*66c0*/  IMAD.MOV.U32 R155, RZ, RZ, R213 ;  /* 0x000000ffff9b7224 */ /* 0x000fe200078e00d5 */
[----:B------:R-:W-:Y:S01]  /*66d0*/  MOV R213, R23 ;  /* 0x0000001700d57202 */ /* 0x000fe20000000f00 */
        /* <DEDUP_REMOVED lines=14> */
[----:B------:R-:W-:Y:S01]  /*67c0*/  IMAD.MOV.U32 R235, RZ, RZ, R0 ;  /* 0x000000ffffeb7224 */ /* 0x000fe200078e0000 */
[----:B------:R-:W-:Y:S02]  /*67d0*/  UIADD3 UR8, UR13, 0x2, URZ ;  /* 0x000000020d087890 */ /* 0x000fe4000fffe03f */
[----:B------:R-:W-:Y:S01]  /*67e0*/  UIADD3 UR10, UR14, 0x2, URZ ;  /* 0x000000020e0a7890 */ /* 0x000fe2000fffe03f */
[----:B------:R-:W-:Y:S01]  /*67f0*/  UMOV UR9, 0x40000040 ;  /* 0x4000004000097882 */ /* 0x000fe20000000000 */
[----:B------:R-:W-:Y:S01]  /*6800*/  UMOV UR11, 0x40000040 ;  /* 0x40000040000b7882 */ /* 0x000fe20000000000 */
        /* <DEDUP_REMOVED lines=236> */
[----:B------:R-:W-:Y:S01]  /*76d0*/  STL.64 [R1+0x30], R36 ;  /* 0x0000302401007387 */ /* 0x000fe20000100a00 */
[----:B------:R-:W-:-:S03]  /*76e0*/  IMAD.MOV.U32 R3, RZ, RZ, R150 ;  /* 0x000000ffff037224 */ /* 0x000fc600078e0096 */
[----:B------:R-:W-:Y:S01]  /*76f0*/  STL.64 [R1+0x38], R38 ;  /* 0x0000382601007387 */ /* 0x000fe20000100a00 */
[----:B------:R-:W-:-:S03]  /*7700*/  IMAD.MOV.U32 R2, RZ, RZ, R151 ;  /* 0x000000ffff027224 */ /* 0x000fc600078e0097 */
[----:B------:R-:W-:Y:S01]  /*7710*/  STL.64 [R1+0x40], R40 ;  /* 0x0000402801007387 */ /* 0x000fe20000100a00 */
[----:B------:R-:W-:Y:S01]  /*7720*/  IMAD.MOV.U32 R5, RZ, RZ, R148 ;  /* 0x000000ffff057224 */ /* 0x000fe200078e0094 */
[----:B------:R-:W-:Y:S02]  /*7730*/  MOV R4, R149 ;  /* 0x0000009500047202 */ /* 0x000fe40000000f00 */
[----:B------:R-:W-:Y:S01]  /*7740*/  STL.64 [R1+0x48], R42 ;  /* 0x0000482a01007387 */ /* 0x000fe20000100a00 */
[----:B------:R-:W-:Y:S01]  /*7750*/  MOV R7, R146 ;  /* 0x0000009200077202 */ /* 0x000fe20000000f00 */
[----:B------:R-:W-:Y:S02]  /*7760*/  IMAD.MOV.U32 R6, RZ, RZ, R147 ;  /* 0x000000ffff067224 */ /* 0x000fe400078e0093 */
[----:B------:R0:W-:Y:S01]  /*7770*/  STL.64 [R1+0x50], R44 ;  /* 0x0000502c01007387 */ /* 0x0001e20000100a00 */
[----:B------:R-:W-:-:S03]  /*7780*/  IMAD.MOV.U32 R9, RZ, RZ, R144 ;  /* 0x000000ffff097224 */ /* 0x000fc600078e0090 */
[----:B------:R-:W3:Y:S01]  /*7790*/  LDL.LU.64 R150, [R1+0x4c8] ;  /* 0x0004c80001967983 */ /* 0x000ee20000300a00 */
[----:B------:R-:W-:Y:S01]  /*77a0*/  IMAD.MOV.U32 R8, RZ, RZ, R145 ;  /* 0x000000ffff087224 */ /* 0x000fe200078e0091 */
[----:B------:R-:W-:Y:S02]  /*77b0*/  MOV R10, R143 ;  /* 0x0000008f000a7202 */ /* 0x000fe40000000f00 */
[----:B------:R-:W3:Y:S01]  /*77c0*/  LDL.LU.64 R148, [R1+0x4c0] ;  /* 0x0004c00001947983 */ /* 0x000ee20000300a00 */
[----:B------:R-:W-:Y:S01]  /*77d0*/  IMAD.MOV.U32 R11, RZ, RZ, R142 ;  /* 0x000000ffff0b7224 */ /* 0x000fe200078e008e */
[----:B------:R-:W-:Y:S02]  /*77e0*/  MOV R13, R140 ;  /* 0x0000008c000d7202 */ /* 0x000fe40000000f00 */
[----:B------:R-:W3:Y:S01]  /*77f0*/  LDL.LU.64 R146, [R1+0x4b8] ;  /* 0x0004b80001927983 */ /* 0x000ee20000300a00 */
[----:B------:R-:W-:-:S03]  /*7800*/  IMAD.MOV.U32 R12, RZ, RZ, R141 ;  /* 0x000000ffff0c7224 */ /* 0x000fc600078e008d */
[----:B------:R-:W3:Y:S01]  /*7810*/  LDL.LU.64 R144, [R1+0x4b0] ;  /* 0x0004b00001907983 */ /* 0x000ee20000300a00 */
[----:B------:R-:W-:Y:S01]  /*7820*/  IMAD.MOV.U32 R15, RZ, RZ, R138 ;  /* 0x000000ffff0f7224 */ /* 0x000fe200078e008a */
[----:B------:R-:W-:Y:S01]  /*7830*/  MOV R20, R137 ;  /* 0x0000008900147202 */ /* 0x000fe20000000f00 */
[----:B------:R-:W-:Y:S01]  /*7840*/  IMAD.MOV.U32 R14, RZ, RZ, R139 ;  /* 0x000000ffff0e7224 */ /* 0x000fe200078e008b */
        /* <DEDUP_REMOVED lines=249> */
[----:B------:R0:W5:Y:S04]  /*87e0*/  LDL.LU R16, [R1+0x2c0] ;  /* 0x0002c00001107983 */ /* 0x0001680000300800 */
[----:B------:R0:W5:Y:S01]  /*87f0*/  LDL.LU R0, [R1+0x2bc] ;  /* 0x0002bc0001007983 */ /* 0x0001620000300800 */
        /* <DEDUP_REMOVED lines=96> */
[----:B------:R-:W-:Y:S01]  /*8e00*/  BPT.TRAP 0x1 ;  /* 0x000000040000795c */ /* 0x000fe20000300000 */
.L_x_27:
[----:B-----5:R-:W-:Y:S01]  /*8e10*/  ISETP.NE.AND P1, PT, R19, RZ, PT ;  /* 0x000000ff1300720c */ /* 0x020fe20003f25270 */
[----:B------:R-:W-:Y:S01]  /*8e20*/  UISETP.GT.U32.AND UP0, UPT, UR40, 0x1, UPT ;  /* 0x000000012800788c */ /* 0x000fe2000bf04070 */
[----:B------:R-:W-:-:S11]  /*8e30*/  MOV R2, UR12 ;  /* 0x0000000c00027c02 */ /* 0x000fd60008000f00 */
[----:B------:R-:W-:-:S05]  /*8e40*/  @P1 IMAD R2, R2, 0x8, R0 ;  /* 0x0000000802021824 */ /* 0x000fca00078e0200 */
[----:B------:R-:W-:-:S04]  /*8e50*/  @P1 IADD3 R2, R2, 0x18, RZ ;  /* 0x0000001802021810 */ /* 0x000fc80007ffe0ff */
[----:B------:R-:W-:-:S04]  /*8e60*/  @P1 PRMT R2, R155, 0x654, R2 ;  /* 0x000006549b021816 */ /* 0x000fc80000000002 */
[----:B------:R0:W-:Y:S01]  /*8e70*/  @P1 SYNCS.ARRIVE.TRANS64.RED.A1T0 RZ, [R2+URZ], RZ ;  /* 0x000000ff02ff19a7 */ /* 0x0001e2000810043f */
[----:B------:R-:W-:-:S13]  /*8e80*/  PLOP3.LUT P1, PT, PT, PT, UP0, 0x80, 0x0 ;  /* 0x000000000000781c */ /* 0x000fda0003f2f008 */
[----:B0-----:R-:W-:Y:S05]  /*8e90*/  @P1 BRA `(.L_x_28) ;  /* 0x0000000000041947 */ /* 0x001fea0003800000 */
[----:B------:R-:W-:Y:S01]  /*8ea0*/  BPT.TRAP 0x1 ;  /* 0x000000040000795c */ /* 0x000fe20000300000 */
.L_x_28:
[----:B------:R-:W-:Y:S02]  /*8eb0*/  UISETP.GT.AND UP2, UPT, UR5, 0x1, UPT ;  /* 0x000000010500788c */ /* 0x000fe4000bf44270 */
[----:B------:R-:W-:Y:S02]  /*8ec0*/  UIADD3 UR6, UR6, 0x1, URZ ;  /* 0x0000000106067890 */ /* 0x000fe4000fffe03f */
[----:B------:R-:W-:Y:S02]  /*8ed0*/  UIADD3 UR12, UR12, 0x1, URZ ;  /* 0x000000010c0c7890 */ /* 0x000fe4000fffe03f */
[----:B------:R-:W-:Y:S01]  /*8ee0*/  PLOP3.LUT P1, PT, PT, PT, UP2, 0x80, 0x0 ;  /* 0x000000000000781c */ /* 0x000fe20003f2f028 */
[----:B------:R-:W-:Y:S02]  /*8ef0*/  UISETP.NE.AND UP0, UPT, UR6, 0x3, UPT ;  /* 0x000000030600788c */ /* 0x000fe4000bf05270 */
[----:B------:R-:W-:Y:S02]  /*8f00*/  UIADD3 UR8, UR5, -0x1, URZ ;  /* 0xffffffff05087890 */ /* 0x000fe4000fffe03f */
[----:B------:R-:W-:-:S02]  /*8f10*/  USEL UR5, URZ, 0x1, UP0 ;  /* 0x000000013f057887 */ /* 0x000fc40008000000 */
[----:B------:R-:W-:Y:S02]  /*8f20*/  UISETP.NE.AND UP1, UPT, UR12, 0x3, UPT ;  /* 0x000000030c00788c */ /* 0x000fe4000bf25270 */
[----:B------:R-:W-:Y:S02]  /*8f30*/  ULOP3.LUT UR7, UR7, UR5, URZ, 0x3c, !UPT ;  /* 0x0000000507077292 */ /* 0x000fe4000f8e3c3f */
[----:B------:R-:W-:Y:S02]  /*8f40*/  USEL UR6, UR6, URZ, UP0 ;  /* 0x0000003f06067287 */ /* 0x000fe40008000000 */
[----:B------:R-:W-:Y:S01]  /*8f50*/  USEL UR12, UR12, URZ, UP1 ;  /* 0x0000003f0c0c7287 */ /* 0x000fe20008800000 */
[----:B------:R-:W-:Y:S01]  /*8f60*/  UMOV UR5, UR8 ;  /* 0x0000000800057c82 */ /* 0x000fe20008000000 */
[----:B------:R-:W-:Y:S10]  /*8f70*/  @P1 BRA `(.L_x_29) ;  /* 0xffffffbc00481947 */ /* 0x000ff4000383ffff */
.L_x_22:
[----:B-----5:R-:W0:Y:S02]  /*8f80*/  LDC R2, c[0x0][0x28c] ;  /* 0x0000a300ff027b82 */ /* 0x020e240000000800 */
[----:B0-----:R-:W-:-:S13]  /*8f90*/  ISETP.GE.AND P1, PT, R2, 0x1, PT ;  /* 0x000000010200780c */ /* 0x001fda0003f26270 */
[----:B------:R-:W-:Y:S05]  /*8fa0*/  @!P1 BRA `(.L_x_30) ;  /* 0x0000000000549947 */ /* 0x000fea0003800000 */
[----:B------:R-:W-:Y:S05]  /*8fb0*/  @!P0 BRA `(.L_x_31) ;  /* 0x0000000000048947 */ /* 0x000fea0003800000 */
[----:B------:R-:W-:Y:S01]  /*8fc0*/  BPT.TRAP 0x1 ;  /* 0x000000040000795c */ /* 0x000fe20000300000 */
.L_x_31:
[----:B------:R-:W-:Y:S01]  /*8fd0*/  ISETP.NE.AND P0, PT, R19, RZ, PT ;  /* 0x000000ff1300720c */ /* 0x000fe20003f05270 */
[----:B------:R-:W-:-:S12]  /*8fe0*/  BSSY B0, `(.L_x_32) ;  /* 0x000000d000007945 */ /* 0x000fd80003800000 */
[----:B------:R-:W-:Y:S05]  /*8ff0*/  @!P0 BRA `(.L_x_33) ;  /* 0x00000000002c8947 */ /* 0x000fea0003800000 */
[----:B------:R-:W-:-:S04]  /*9000*/  UISETP.LT.AND UP0, UPT, UR44, 0x1, UPT ;  /* 0x000000012c00788c */ /* 0x000fc8000bf01270 */
[----:B------:R-:W-:-:S04]  /*9010*/  USEL UR6, UR44, 0x1, UP0 ;  /* 0x000000012c067887 */ /* 0x000fc80008000000 */
[----:B------:R-:W-:-:S04]  /*9020*/  UIADD3 UR6, UR39, UR44, -UR6 ;  /* 0x0000002c27067290 */ /* 0x000fc8000fffe806 */
[----:B------:R-:W-:-:S04]  /*9030*/  UIMAD.WIDE.U32 UR4, UR6, -0x55555555, URZ ;  /* 0xaaaaaaab060478a5 */ /* 0x000fc8000f8e003f */
[----:B------:R-:W-:-:S04]  /*9040*/  USHF.R.U32.HI UR4, URZ, 0x1, UR5 ;  /* 0x000000013f047899 */ /* 0x000fc80008011605 */
[----:B------:R-:W-:-:S06]  /*9050*/  UIMAD UR6, UR4, -0x3, UR6 ;  /* 0xfffffffd040678a4 */ /* 0x000fcc000f8e0206 */
[----:B------:R-:W-:-:S05]  /*9060*/  IMAD.U32 R2, RZ, RZ, UR6 ;  /* 0x00000006ff027e24 */ /* 0x000fca000f8e00ff */
[----:B------:R-:W-:-:S05]  /*9070*/  LEA R0, R2, R0, 0x3 ;  /* 0x0000000002007211 */ /* 0x000fca00078e18ff */
[----:B------:R-:W-:-:S05]  /*9080*/  VIADD R0, R0, 0x18 ;  /* 0x0000001800007836 */ /* 0x000fca0000000000 */
[----:B------:R-:W-:-:S04]  /*9090*/  PRMT R0, R155, 0x654, R0 ;  /* 0x000006549b007816 */ /* 0x000fc80000000000 */
[----:B------:R0:W-:Y:S03]  /*90a0*/  SYNCS.ARRIVE.TRANS64.RED.A1T0 RZ, [R0+URZ], RZ ;  /* 0x000000ff00ff79a7 */ /* 0x0001e6000810043f */
.L_x_33:
[----:B------:R-:W-:Y:S05]  /*90b0*/  BSYNC B0 ;  /* 0x0000000000007941 */ /* 0x000fea0003800000 */
.L_x_32:
[----:B------:R-:W-:-:S06]  /*90c0*/  UISETP.GT.U32.AND UP0, UPT, UR40, 0x1, UPT ;  /* 0x000000012800788c */ /* 0x000fcc000bf04070 */
[----:B------:R-:W-:-:S13]  /*90d0*/  PLOP3.LUT P0, PT, PT, PT, UP0, 0x80, 0x0 ;  /* 0x000000000000781c */ /* 0x000fda0003f0f008 */
[----:B------:R-:W-:Y:S05]  /*90e0*/  @P0 BRA `(.L_x_30) ;  /* 0x0000000000040947 */ /* 0x000fea0003800000 */
[----:B------:R-:W-:Y:S01]  /*90f0*/  BPT.TRAP 0x1 ;  /* 0x000000040000795c */ /* 0x000fe20000300000 */
.L_x_30:
[----:B------:R-:W1:Y:S01]  /*9100*/  S2R R6, SR_TID.X ;  /* 0x0000000000067919 */ /* 0x000e620000002100 */
[----:B------:R-:W-:Y:S01]  /*9110*/  MOV R13, 0x6540 ;  /* 0x00006540000d7802 */ /* 0x000fe20000000f00 */
[----:B------:R-:W-:Y:S02]  /*9120*/  UIMAD.WIDE UR8, UR41, 0x100, URZ ;  /* 0x00000100290878a5 */ /* 0x000fe4000f8e023f */
[----:B------:R-:W-:Y:S01]  /*9130*/  USHF.R.S32.HI UR10, URZ, 0x1f, UR43 ;  /* 0x0000001f3f0a7899 */ /* 0x000fe2000801142b */
[----:B------:R-:W-:Y:S01]  /*9140*/  ULDC.64 UR6, c[0x0][0x5d0] ;  /* 0x0001740000067ab9 */ /* 0x000fe20000000a00 */
[----:B------:R-:W-:Y:S02]  /*9150*/  USHF.L.U32 UR41, UR41, 0x8, URZ ;  /* 0x0000000829297899 */ /* 0x000fe4000800063f */
[----:B------:R-:W-:Y:S02]  /*9160*/  UIMAD UR4, UR10, UR6, URZ ;  /* 0x000000060a0472a4 */ /* 0x000fe4000f8e023f */
[----:B------:R-:W-:-:S02]  /*9170*/  UIADD3 UR39, UR44, UR39, URZ ;  /* 0x000000272c277290 */ /* 0x000fc4000fffe03f */
[----:B------:R-:W-:Y:S02]  /*9180*/  UIMAD UR4, UR43, UR7, UR4 ;  /* 0x000000072b0472a4 */ /* 0x000fe4000f8e0204 */
[----:B------:R-:W-:Y:S02]  /*9190*/  UISETP.GT.U32.AND UP1, UPT, UR39, 0x2, UPT ;  /* 0x000000022700788c */ /* 0x000fe4000bf24070 */
[----:B------:R-:W-:Y:S02]  /*91a0*/  UISETP.GE.U32.AND UP2, UPT, UR44, 0x3, UPT ;  /* 0x000000032c00788c */ /* 0x000fe4000bf46070 */
[----:B------:R-:W-:Y:S01]  /*91b0*/  UISETP.LT.U32.AND UP1, UPT, UR44, 0x3, UP1 ;  /* 0x000000032c00788c */ /* 0x000fe20008f21070 */
[--C-:B-1----:R-:W-:Y:S01]  /*91c0*/  SHF.R.U32.HI R2, RZ, 0x7, R6.reuse ;  /* 0x00000007ff027819 */ /* 0x102fe20000011606 */
[----:B------:R-:W-:Y:S01]  /*91d0*/  IMAD.SHL.U32 R12, R6, 0x2, RZ ;  /* 0x00000002060c7824 */ /* 0x000fe200078e00ff */
[----:B------:R-:W-:Y:S02]  /*91e0*/  SHF.R.U32.HI R3, RZ, 0x2, R6 ;  /* 0x00000002ff037819 */ /* 0x000fe40000011606 */
[----:B------:R-:W-:-:S02]  /*91f0*/  LOP3.LUT R2, R2, 0x1, RZ, 0xc0, !PT ;  /* 0x0000000102027812 */ /* 0x000fc400078ec0ff */
[----:B------:R-:W-:Y:S02]  /*9200*/  LOP3.LUT R4, R6, 0x60, RZ, 0xc0, !PT ;  /* 0x0000006006047812 */ /* 0x000fe400078ec0ff */
[----:B------:R-:W-:Y:S02]  /*9210*/  LOP3.LUT R3, R3, 0x7, RZ, 0xc0, !PT ;  /* 0x0000000703037812 */ /* 0x000fe400078ec0ff */
[----:B------:R-:W-:Y:S02]  /*9220*/  SHF.L.U32 R160, R2, 0x6, RZ ;  /* 0x0000000602a07819 */ /* 0x000fe400000006ff */
[----:B------:R-:W-:Y:S02]  /*9230*/  LOP3.LUT R12, R12, 0x6, RZ, 0xc0, !PT ;  /* 0x000000060c0c7812 */ /* 0x000fe400078ec0ff */
[----:B------:R-:W-:Y:S02]  /*9240*/  SHF.R.U32.HI R4, RZ, 0x1, R4 ;  /* 0x00000001ff047819 */ /* 0x000fe40000011604 */
[----:B------:R-:W-:-:S02]  /*9250*/  LOP3.LUT R160, R160, 0x40, R3, 0xe2, !PT ;  /* 0x00000040a0a07812 */ /* 0x000fc400078ee203 */
[----:B------:R-:W-:Y:S01]  /*9260*/  PRMT R12, R12, R13, UR42 ;  /* 0x0000002a0c0c7e16 */ /* 0x000fe2000800000d */
[----:B------:R-:W-:Y:S01]  /*9270*/  USHF.L.U32 UR42, UR42, 0x8, URZ ;  /* 0x000000082a2a7899 */ /* 0x000fe2000800063f */
[----:B0-----:R-:W-:Y:S02]  /*9280*/  IADD3 R0, RZ, -R4, -R3 ;  /* 0x80000004ff007210 */ /* 0x001fe40007ffe803 */
[----:B------:R-:W-:Y:S01]  /*9290*/  LOP3.LUT R160, R160, UR8, R4, 0xfe, !PT ;  /* 0x00000008a0a07c12 */ /* 0x000fe2000f8efe04 */
[----:B------:R-:W-:Y:S01]  /*92a0*/  IMAD.U32 R4, RZ, RZ, UR6 ;  /* 0x00000006ff047e24 */ /* 0x000fe2000f8e00ff */
[----:B------:R-:W-:Y:S01]  /*92b0*/  SHF.R.S32.HI R13, RZ, 0x1f, R12 ;  /* 0x0000001fff0d7819 */ /* 0x000fe2000001140c */
[----:B------:R-:W-:Y:S01]  /*92c0*/  ULDC UR6, c[0x0][0x284] ;  /* 0x0000a10000067ab9 */ /* 0x000fe20000000800 */
[----:B------:R-:W-:Y:S01]  /*92d0*/  IMAD R0, R2, -0x40, R0 ;  /* 0xffffffc002007824 */ /* 0x000fe200078e0200 */
[----:B------:R-:W-:Y:S01]  /*92e0*/  MOV R3, 0xfffffffe ;  /* 0xfffffffe00037802 */ /* 0x000fe20000000f00 */
[----:B------:R-:W-:-:S02]  /*92f0*/  IMAD.U32 R154, RZ, RZ, UR6 ;  /* 0x00000006ff9a7e24 */ /* 0x000fc4000f8e00ff */
[----:B------:R-:W-:-:S03]  /*9300*/  IMAD.WIDE.U32 R4, R4, UR43, R12 ;  /* 0x0000002b04047c25 */ /* 0x000fc6000f8e000c */
[----:B------:R-:W-:Y:S02]  /*9310*/  IADD3 R154, R154, -UR41, R0 ;  /* 0x800000299a9a7c10 */ /* 0x000fe4000fffe000 */
[----:B------:R-:W-:Y:S01]  /*9320*/  IADD3 R5, R5, UR4, RZ ;  /* 0x0000000405057c10 */ /* 0x000fe2000fffe0ff */
[----:B------:R-:W-:Y:S01]  /*9330*/  ULDC UR4, c[0x0][0x288] ;  /* 0x0000a20000047ab9 */ /* 0x000fe20000000800 */
[----:B------:R-:W-:Y:S01]  /*9340*/  LOP3.LUT R0, R6, 0x3, RZ, 0xc0, !PT ;  /* 0x0000000306007812 */ /* 0x000fe200078ec0ff */
[----:B------:R-:W-:-:S04]  /*9350*/  UISETP.GE.AND UP0, UPT, UR42, UR4, UPT ;  /* 0x000000042a00728c */ /* 0x000fc8000bf06270 */
[----:B------:R-:W-:Y:S01]  /*9360*/  UISETP.GE.OR UP0, UPT, UR41, UR6, UP0 ;  /* 0x000000062900728c */ /* 0x000fe20008706670 */
[----:B------:R-:W-:Y:S01]  /*9370*/  IMAD R0, R0, R3, UR4 ;  /* 0x0000000400007e24 */ /* 0x000fe2000f8e0203 */
[----:B------:R-:W-:Y:S02]  /*9380*/  UIMAD.WIDE.U32 UR4, UR39, -0x55555555, URZ ;  /* 0xaaaaaaab270478a5 */ /* 0x000fe4000f8e003f */
[----:B------:R-:W-:Y:S01]  /*9390*/  USEL UR6, URZ, 0x1, !UP1 ;  /* 0x000000013f067887 */ /* 0x000fe2000c800000 */
[----:B------:R-:W-:Y:S01]  /*93a0*/  VIADD R0, R0, -UR42 ;  /* 0x8000002a00007c36 */ /* 0x000fe20008000000 */
[----:B------:R-:W-:Y:S01]  /*93b0*/  PLOP3.LUT P0, PT, PT, PT, UP0, 0x80, 0x0 ;  /* 0x000000000000781c */ /* 0x000fe20003f0f008 */
[----:B------:R-:W-:Y:S02]  /*93c0*/  USHF.R.U32.HI UR4, URZ, 0x1, UR5 ;  /* 0x000000013f047899 */ /* 0x000fe40008011605 */
[----:B------:R-:W-:Y:S02]  /*93d0*/  ULOP3.LUT UR38, UR38, UR6, URZ, 0x3c, !UPT ;  /* 0x0000000626267292 */ /* 0x000fe4000f8e3c3f */
[----:B------:R-:W-:-:S02]  /*93e0*/  UIMAD UR39, UR4, -0x3, UR39 ;  /* 0xfffffffd042778a4 */ /* 0x000fc4000f8e0227 */
[----:B------:R-:W-:Y:S01]  /*93f0*/  @UP2 ULOP3.LUT UR38, UR38, 0x1, UR4, 0x78, !UPT ;  /* 0x0000000126262892 */ /* 0x000fe2000f8e7804 */
[----:B------:R-:W-:-:S05]  /*9400*/  UMOV UR41, 0xffffffff ;  /* 0xffffffff00297882 */ /* 0x000fca0000000000 */
[----:B------:R-:W-:Y:S06]  /*9410*/  @P0 BRA `(.L_x_34) ;  /* 0x000000d000f80947 */ /* 0x000fec0003800000 */
[----:B------:R-:W0:Y:S01]  /*9420*/  LDC.64 R2, c[0x0][0x5c8] ;  /* 0x00017200ff027b82 */ /* 0x000e220000000a00 */
[----:B------:R-:W-:Y:S01]  /*9430*/  ULDC.64 UR4, c[0x0][0x5c0] ;  /* 0x0001700000047ab9 */ /* 0x000fe20000000a00 */
[----:B------:R-:W-:Y:S01]  /*9440*/  BSSY B0, `(.L_x_34) ;  /* 0x0000d3b000007945 */ /* 0x000fe20003800000 */
[C---:B0-----:R-:W-:Y:S01]  /*9450*/  IMAD R6, R2.reuse, UR9, RZ ;  /* 0x0000000902067c24 */ /* 0x041fe2000f8e02ff */
[----:B------:R-:W-:Y:S01]  /*9460*/  SHF.L.U64.HI R9, R2, 0x3, R3 ;  /* 0x0000000302097819 */ /* 0x000fe20000010203 */
[----:B------:R-:W-:-:S04]  /*9470*/  IMAD.WIDE.U32 R4, R160, R2, R4 ;  /* 0x00000002a0047225 */ /* 0x000fc800078e0004 */
[----:B------:R-:W-:Y:S01]  /*9480*/  IMAD R6, R160, R3, R6 ;  /* 0x00000003a0067224 */ /* 0x000fe200078e0206 */
[----:B------:R-:W-:Y:S01]  /*9490*/  IADD3 R4, P0, R4, UR4, RZ ;  /* 0x0000000404047c10 */ /* 0x000fe2000ff1e0ff */
[----:B------:R-:W-:-:S03]  /*94a0*/  IMAD.SHL.U32 R8, R2, 0x8, RZ ;  /* 0x0000000802087824 */ /* 0x000fc600078e00ff */
[----:B------:R-:W-:Y:S02]  /*94b0*/  IADD3 R6, R5, R6, RZ ;  /* 0x0000000605067210 */ /* 0x000fe40007ffe0ff */
[-C--:B------:R-:W-:Y:S02]  /*94c0*/  IADD3 R10, P1, R8, R4.reuse, RZ ;  /* 0x00000004080a7210 */ /* 0x080fe40007f3e0ff */
[----:B------:R-:W-:Y:S02]  /*94d0*/  IADD3.X R5, R6, UR5, RZ, P0, !PT ;  /* 0x0000000506057c10 */ /* 0x000fe400087fe4ff */
[C---:B------:R-:W-:Y:S02]  /*94e0*/  LEA R6, P0, R2.reuse, R4, 0x7 ;  /* 0x0000000402067211 */ /* 0x040fe400078038ff */
[-C--:B------:R-:W-:Y:S02]  /*94f0*/  IADD3.X R11, R9, R5.reuse, RZ, P1, !PT ;  /* 0x00000005090b7210 */ /* 0x080fe40000ffe4ff */
[----:B------:R-:W-:-:S02]  /*9500*/  LEA.HI.X R7, R2, R5, R3, 0x7, P0 ;  /* 0x0000000502077211 */ /* 0x000fc400000f3c03 */
[----:B------:R-:W-:Y:S02]  /*9510*/  ISETP.NE.AND P0, PT, R18, RZ, PT ;  /* 0x000000ff1200720c */ /* 0x000fe40003f05270 */
[----:B------:R-:W-:-:S05]  /*9520*/  IADD3 R8, P2, R8, R6, RZ ;  /* 0x0000000608087210 */ /* 0x000fca0007f5e0ff */
[----:B------:R-:W-:-:S06]  /*9530*/  IMAD.X R9, R9, 0x1, R7, P2 ;  /* 0x0000000109097824 */ /* 0x000fcc00010e0607 */
[----:B------:R-:W-:Y:S05]  /*9540*/  @!P0 BRA `(.L_x_35) ;  /* 0x0000009800988947 */ /* 0x000fea0003800000 */
[----:B------:R-:W0:Y:S01]  /*9550*/  LDC.64 R20, c[0x0][0x5b0] ;  /* 0x00016c00ff147b82 */ /* 0x000e220000000a00 */
[----:B------:R-:W-:Y:S01]  /*9560*/  ULDC.64 UR6, c[0x0][0x5b8] ;  /* 0x00016e0000067ab9 */ /* 0x000fe20000000a00 */
[----:B------:R-:W-:Y:S01]  /*9570*/  ISETP.GE.AND P1, PT, R154, 0x1, PT ;  /* 0x000000019a00780c */ /* 0x000fe20003f26270 */
[----:B------:R-:W-:Y:S02]  /*9580*/  UIMAD UR4, UR10, UR6, URZ ;  /* 0x000000060a0472a4 */ /* 0x000fe4000f8e023f */
[----:B------:R-:W-:Y:S01]  /*9590*/  MOV R156, UR6 ;  /* 0x00000006009c7c02 */ /* 0x000fe20008000f00 */
[----:B------:R-:W-:Y:S01]  /*95a0*/  BSSY B1, `(.L_x_36) ;  /* 0x000000e000017945 */ /* 0x000fe20003800000 */
[----:B------:R-:W-:Y:S01]  /*95b0*/  ISETP.LT.OR P2, PT, R0, 0x1, !P1 ;  /* 0x000000010000780c */ /* 0x000fe20004f41670 */
[----:B------:R-:W-:Y:S01]  /*95c0*/  UIMAD UR4, UR43, UR7, UR4 ;  /* 0x000000072b0472a4 */ /* 0x000fe2000f8e0204 */
[----:B------:R-:W1:Y:S01]  /*95d0*/  LDC.64 R22, c[0x0][0x5a8] ;  /* 0x00016a00ff167b82 */ /* 0x000e620000000a00 */
[----:B------:R-:W-:-:S04]  /*95e0*/  IMAD.WIDE.U32 R156, R156, UR43, R12 ;  /* 0x0000002b9c9c7c25 */ /* 0x000fc8000f8e000c */
[----:B------:R-:W-:Y:S01]  /*95f0*/  VIADD R153, R157, UR4 ;  /* 0x000000049d997c36 */ /* 0x000fe20008000000 */
[----:B------:R-:W-:Y:S01]  /*9600*/  MOV R152, R156 ;  /* 0x0000009c00987202 */ /* 0x000fe20000000f00 */
[----:B0-----:R-:W-:-:S04]  /*9610*/  IMAD R161, R20, UR9, RZ ;  /* 0x0000000914a17c24 */ /* 0x001fc8000f8e02ff */
[----:B------:R-:W-:-:S04]  /*9620*/  IMAD.WIDE.U32 R2, R160, R20, R152 ;  /* 0x00000014a0027225 */ /* 0x000fc800078e0098 */
[----:B------:R-:W-:Y:S01]  /*9630*/  IMAD R161, R160, R21, R161 ;  /* 0x00000015a0a17224 */ /* 0x000fe200078e02a1 */
[----:B-1----:R-:W-:-:S04]  /*9640*/  IADD3 R14, P0, R2, R22, RZ ;  /* 0x00000016020e7210 */ /* 0x002fc80007f1e0ff */
[----:B------:R-:W-:Y:S01]  /*9650*/  IADD3.X R15, R23, R3, R161, P0, !PT ;  /* 0x00000003170f7210 */ /* 0x000fe200007fe4a1 */
[----:B------:R-:W-:Y:S08]  /*9660*/  @P2 BRA `(.L_x_37) ;  /* 0x0000000000042947 */ /* 0x000ff00003800000 */
[----:B------:R0:W5:Y:S02]  /*9670*/  LDG.E.U8 R16, desc[UR36][R14.64] ;  /* 0x000000240e107981 */ /* 0x000164000c1e1100 */
.L_x_37:
[----:B------:R-:W-:Y:S05]  /*9680*/  BSYNC B1 ;  /* 0x0000000000017941 */ /* 0x000fea0003800000 */
.L_x_36:
[----:B------:R-:W2:Y:S01]  /*9690*/  LDL.LU R3, [R1] ;  /* 0x0000000001037983 */ /* 0x000ea20000300800 */
[----:B-----5:R-:W-:Y:S01]  /*96a0*/  LOP3.LUT R2, R16, 0xffff, RZ, 0xc0, !PT ;  /* 0x0000ffff10027812 */ /* 0x020fe200078ec0ff */
[----:B------:R-:W-:Y:S01]  /*96b0*/  BSSY B1, `(.L_x_38) ;  /* 0x000000a000017945 */ /* 0x000fe20003800000 */
[----:B------:R-:W-:Y:S02]  /*96c0*/  ISETP.LT.OR P0, PT, R0, 0x2, !P1 ;  /* 0x000000020000780c */ /* 0x000fe40004f01670 */
[----:B------:R-:W-:-:S05]  /*96d0*/  PRMT R2, R2, 0x8880, RZ ;  /* 0x0000888002027816 */ /* 0x000fca00000000ff */
[----:B------:R-:W-:-:S04]  /*96e0*/  IMAD R2, R2, R18, RZ ;  /* 0x0000001202027224 */ /* 0x000fc800078e02ff */
[----:B--2---:R-:W-:-:S05]  /*96f0*/  @!P2 IMAD R3, R3, R17, R2 ;  /* 0x000000110303a224 */ /* 0x004fca00078e0202 */
[----:B------:R1:W-:Y:S01]  /*9700*/  @!P2 STG.E.U8 desc[UR36][R4.64], R3 ;  /* 0x000000030400a986 */ /* 0x0003e2000c101124 */
[----:B------:R-:W-:Y:S05]  /*9710*/  @P0 BRA `(.L_x_39) ;  /* 0x00000000000c0947 */ /* 0x000fea0003800000 */
[----:B------:R-:W2:Y:S02]  /*9720*/  LDG.E.U8 R16, desc[UR36][R14.64+0x1] ;  /* 0x000001240e107981 */ /* 0x000ea4000c1e1100 */
[----:B--2---:R-:W-:-:S05]  /*9730*/  PRMT R2, R16, 0x8880, RZ ;  /* 0x0000888010027816 */ /* 0x004fca00000000ff */
[----:B------:R-:W-:-:S07]  /*9740*/  IMAD R2, R2, R18, RZ ;  /* 0x0000001202027224 */ /* 0x000fce00078e02ff */
.L_x_39:
[----:B------:R-:W-:Y:S05]  /*9750*/  BSYNC B1 ;  /* 0x0000000000017941 */ /* 0x000fea0003800000 */
.L_x_38:
[----:B-1----:R-:W2:Y:S01]  /*9760*/  LDL.LU R3, [R1+0x4] ;  /* 0x0000040001037983 */ /* 0x002ea20000300800 */
[C---:B------:R-:W-:Y:S01]  /*9770*/  SHF.L.U64.HI R159, R20.reuse, 0x3, R21 ;  /* 0x00000003149f7819 */ /* 0x040fe20000010215 */
[----:B------:R-:W-:Y:S01]  /*9780*/  IMAD.SHL.U32 R158, R20, 0x8, RZ ;  /* 0x00000008149e7824 */ /* 0x000fe200078e00ff */
[----:B------:R-:W-:Y:S03]  /*9790*/  BSSY B1, `(.L_x_40) ;  /* 0x000000d000017945 */ /* 0x000fe60003800000 */
[----:B------:R-:W-:-:S05]  /*97a0*/  IMAD.WIDE.U32 R12, R160, R20, R158 ;  /* 0x00000014a00c7225 */ /* 0x000fca00078e009e */
[----:B------:R-:W-:Y:S02]  /*97b0*/  IADD3 R161, R161, R13, RZ ;  /* 0x0000000da1a17210 */ /* 0x000fe40007ffe0ff */
[----:B------:R-:W-:-:S04]  /*97c0*/  IADD3 R12, P2, P3, R156, R22, R12 ;  /* 0x000000169c0c7210 */ /* 0x000fc80007b5e00c */
[----:B------:R-:W-:Y:S01]  /*97d0*/  IADD3.X R13, R153, R23, R161, P2, P3 ;  /* 0x00000017990d7210 */ /* 0x000fe200017e64a1 */
[----:B--2---:R-:W-:-:S05]  /*97e0*/  @!P0 IMAD R3, R3, R17, R2 ;  /* 0x0000001103038224 */ /* 0x004fca00078e0202 */
[----:B------:R1:W-:Y:S01]  /*97f0*/  @!P0 STG.E.U8 desc[UR36][R4.64+0x1], R3 ;  /* 0x0000010304008986 */ /* 0x0003e2000c101124 */
[----:B------:R-:W-:-:S04]  /*9800*/  ISETP.GE.AND P0, PT, R154, 0x9, PT ;  /* 0x000000099a00780c */ /* 0x000fc80003f06270 */
[----:B------:R-:W-:-:S13]  /*9810*/  ISETP.LT.OR P4, PT, R0, 0x1, !P0 ;  /* 0x000000010000780c */ /* 0x000fda0004781670 */
[----:B-1----:R-:W-:Y:S05]  /*9820*/  @P4 BRA `(.L_x_41) ;  /* 0x00000000000c4947 */ /* 0x002fea0003800000 */
[----:B------:R-:W2:Y:S02]  /*9830*/  LDG.E.U8 R16, desc[UR36][R12.64] ;  /* 0x000000240c107981 */ /* 0x000ea4000c1e1100 */
[----:B--2---:R-:W-:-:S05]  /*9840*/  PRMT R2, R16, 0x8880, RZ ;  /* 0x0000888010027816 */ /* 0x004fca00000000ff */
[----:B------:R-:W-:-:S07]  /*9850*/  IMAD R2, R2, R18, RZ ;  /* 0x0000001202027224 */ /* 0x000fce00078e02ff */
.L_x_41:
[----:B------:R-:W-:Y:S05]  /*9860*/  BSYNC B1 ;  /* 0x0000000000017941 */ /* 0x000fea0003800000 */
.L_x_40:
[----:B------:R-:W2:Y:S01]  /*9870*/  LDL.LU R3, [R1+0x8] ;  /* 0x0000080001037983 */ /* 0x000ea20000300800 */
[----:B------:R-:W-:Y:S01]  /*9880*/  ISETP.LT.OR P2, PT, R0, 0x2, !P0 ;  /* 0x000000020000780c */ /* 0x000fe20004741670 */
[----:B------:R-:W-:Y:S01]  /*9890*/  BSSY B1, `(.L_x_42) ;  /* 0x0000007000017945 */ /* 0x000fe20003800000 */
[----:B--2---:R-:W-:-:S05]  /*98a0*/  @!P4 IMAD R3, R3, R17, R2 ;  /* 0x000000110303c224 */ /* 0x004fca00078e0202 */
[----:B------:R1:W-:Y:S06]  /*98b0*/  @!P4 STG.E.U8 desc[UR36][R10.64], R3 ;  /* 0x000000030a00c986 */ /* 0x0003ec000c101124 */
[----:B------:R-:W-:Y:S05]  /*98c0*/  @P2 BRA `(.L_x_43) ;  /* 0x00000000000c2947 */ /* 0x000fea0003800000 */
[----:B------:R-:W2:Y:S02]  /*98d0*/  LDG.E.U8 R16, desc[UR36][R12.64+0x1] ;  /* 0x000001240c107981 */ /* 0x000ea4000c1e1100 */
[----:B--2---:R-:W-:-:S05]  /*98e0*/  PRMT R2, R16, 0x8880, RZ ;  /* 0x0000888010027816 */ /* 0x004fca00000000ff */
[----:B------:R-:W-:-:S07]  /*98f0*/  IMAD R2, R2, R18, RZ ;  /* 0x0000001202027224 */ /* 0x000fce00078e02ff */
.L_x_43:
[----:B------:R-:W-:Y:S05]  /*9900*/  BSYNC B1 ;  /* 0x0000000000017941 */ /* 0x000fea0003800000 */
.L_x_42:
[----:B-1----:R-:W2:Y:S01]  /*9910*/  LDL.LU R3, [R1+0xc] ;  /* 0x00000c0001037983 */ /* 0x002ea20000300800 */
[----:B------:R-:W-:Y:S01]  /*9920*/  BSSY B1, `(.L_x_44) ;  /* 0x0000009000017945 */ /* 0x000fe20003800000 */
[----:B------:R-:W-:Y:S01]  /*9930*/  ISETP.LT.OR P3, PT, R0, 0xa, !P1 ;  /* 0x0000000a0000780c */ /* 0x000fe20004f61670 */
[----:B--2---:R-:W-:-:S05]  /*9940*/  @!P2 IMAD R3, R3, R17, R2 ;  /* 0x000000110303a224 */ /* 0x004fca00078e0202 */
[----:B------:R1:W-:Y:S01]  /*9950*/  @!P2 STG.E.U8 desc[UR36][R10.64+0x1], R3 ;  /* 0x000001030a00a986 */ /* 0x0003e2000c101124 */
[----:B------:R-:W-:-:S13]  /*9960*/  ISETP.LT.OR P2, PT, R0, 0x9, !P1 ;  /* 0x000000090000780c */ /* 0x000fda0004f41670 */
[----:B-1----:R-:W-:Y:S05]  /*9970*/  @P2 BRA `(.L_x_45) ;  /* 0x00000000000c2947 */ /* 0x002fea0003800000 */
[----:B------:R-:W2:Y:S02]  /*9980*/  LDG.E.U8 R16, desc[UR36][R14.64+0x8] ;  /* 0x000008240e107981 */ /* 0x000ea4000c1e1100 */
[----:B--2---:R-:W-:-:S05]  /*9990*/  PRMT R2, R16, 0x8880, RZ ;  /* 0x0000888010027816 */ /* 0x004fca00000000ff */
[----:B------:R-:W-:-:S07]  /*99a0*/  IMAD R2, R2, R18, RZ ;  /* 0x0000001202027224 */ /* 0x000fce00078e02ff */
.L_x_45:
[----:B------:R-:W-:Y:S05]  /*99b0*/  BSYNC B1 ;  /* 0x0000000000017941 */ /* 0x000fea0003800000 */
.L_x_44:
[----:B------:R-:W2:Y:S01]  /*99c0*/  LDL.LU R3, [R1+0x10] ;  /* 0x0000100001037983 */ /* 0x000ea20000300800 */
[----:B------:R-:W-:Y:S01]  /*99d0*/  BSSY B1, `(.L_x_46) ;  /* 0x0000007000017945 */ /* 0x000fe20003800000 */
[----:B--2---:R-:W-:-:S05]  /*99e0*/  @!P2 IMAD R3, R3, R17, R2 ;  /* 0x000000110303a224 */ /* 0x004fca00078e0202 */
[----:B------:R1:W-:Y:S01]  /*99f0*/  @!P2 STG.E.U8 desc[UR36][R4.64+0x8], R3 ;  /* 0x000008030400a986 */ /* 0x0003e2000c101124 */
[----:B------:R-:W-:Y:S05]  /*9a00*/  @P3 BRA `(.L_x_47) ;  /* 0x00000000000c3947 */ /* 0x000fea0003800000 */
[----:B------:R-:W2:Y:S02]  /*9a10*/  LDG.E.U8 R16, desc[UR36][R14.64+0x9] ;  /* 0x000009240e107981 */ /* 0x000ea4000c1e1100 */
[----:B--2---:R-:W-:-:S05]  /*9a20*/  PRMT R2, R16, 0x8880, RZ ;  /* 0x0000888010027816 */ /* 0x004fca00000000ff */
[----:B------:R-:W-:-:S07]  /*9a30*/  IMAD R2, R2, R18, RZ ;  /* 0x0000001202027224 */ /* 0x000fce00078e02ff */
.L_x_47:
[----:B------:R-:W-:Y:S05]  /*9a40*/  BSYNC B1 ;  /* 0x0000000000017941 */ /* 0x000fea0003800000 */
.L_x_46:
[----:B-1----:R-:W2:Y:S01]  /*9a50*/  LDL.LU R3, [R1+0x14] ;  /* 0x0000140001037983 */ /* 0x002ea20000300800 */
[C---:B------:R-:W-:Y:S01]  /*9a60*/  ISETP.LT.OR P2, PT, R0.reuse, 0x9, !P0 ;  /* 0x000000090000780c */ /* 0x040fe20004741670 */
[----:B------:R-:W-:Y:S01]  /*9a70*/  BSSY B1, `(.L_x_48) ;  /* 0x000000b000017945 */ /* 0x000fe20003800000 */
[C---:B------:R-:W-:Y:S02]  /*9a80*/  ISETP.LT.OR P4, PT, R0.reuse, 0x11, !P1 ;  /* 0x000000110000780c */ /* 0x040fe40004f81670 */
[C---:B------:R-:W-:Y:S02]  /*9a90*/  ISETP.LT.OR P5, PT, R0.reuse, 0x12, !P1 ;  /* 0x000000120000780c */ /* 0x040fe40004fa1670 */
[----:B------:R-:W-:Y:S01]  /*9aa0*/  ISETP.LT.OR P6, PT, R0, 0x11, !P0 ;  /* 0x000000110000780c */ /* 0x000fe200047c1670 */
[----:B--2---:R-:W-:-:S05]  /*9ab0*/  @!P3 IMAD R3, R3, R17, R2 ;  /* 0x000000110303b224 */ /* 0x004fca00078e0202 */
[----:B------:R1:W-:Y:S01]  /*9ac0*/  @!P3 STG.E.U8 desc[UR36][R4.64+0x9], R3 ;  /* 0x000009030400b986 */ /* 0x0003e2000c101124 */
[----:B------:R-:W-:Y:S01]  /*9ad0*/  ISETP.LT.OR P3, PT, R0, 0xa, !P0 ;  /* 0x0000000a0000780c */ /* 0x000fe20004761670 */
[----:B------:R-:W-:-:S12]  /*9ae0*/  @P2 BRA `(.L_x_49) ;  /* 0x00000000000c2947 */ /* 0x000fd80003800000 */
[----:B------:R-:W2:Y:S02]  /*9af0*/  LDG.E.U8 R16, desc[UR36][R12.64+0x8] ;  /* 0x000008240c107981 */ /* 0x000ea4000c1e1100 */
[----:B--2---:R-:W-:-:S05]  /*9b00*/  PRMT R2, R16, 0x8880, RZ ;  /* 0x0000888010027816 */ /* 0x004fca00000000ff */
[----:B------:R-:W-:-:S07]  /*9b10*/  IMAD R2, R2, R18, RZ ;  /* 0x0000001202027224 */ /* 0x000fce00078e02ff */
.L_x_49:
[----:B------:R-:W-:Y:S05]  /*9b20*/  BSYNC B1 ;  /* 0x0000000000017941 */ /* 0x000fea0003800000 */
.L_x_48:
[----:B-1----:R-:W2:Y:S01]  /*9b30*/  LDL.LU R3, [R1+0x18] ;  /* 0x0000180001037983 */ /* 0x002ea20000300800 */
[----:B------:R-:W-:Y:S01]  /*9b40*/  BSSY B1, `(.L_x_50) ;  /* 0x0000007000017945 */ /* 0x000fe20003800000 */
[----:B--2---:R-:W-:-:S05]  /*9b50*/  @!P2 IMAD R3, R3, R17, R2 ;  /* 0x000000110303a224 */ /* 0x004fca00078e0202 */
[----:B------:R1:W-:Y:S01]  /*9b60*/  @!P2 STG.E.U8 desc[UR36][R10.64+0x8], R3 ;  /* 0x000008030a00a986 */ /* 0x0003e2000c101124 */
[----:B------:R-:W-:Y:S05]  /*9b70*/  @P3 BRA `(.L_x_51) ;  /* 0x00000000000c3947 */ /* 0x000fea0003800000 */
[----:B------:R-:W2:Y:S02]  /*9b80*/  LDG.E.U8 R16, desc[UR36][R12.64+0x9] ;  /* 0x000009240c107981 */ /* 0x000ea4000c1e1100 */
[----:B--2---:R-:W-:-:S05]  /*9b90*/  PRMT R2, R16, 0x8880, RZ ;  /* 0x0000888010027816 */ /* 0x004fca00000000ff */
[----:B------:R-:W-:-:S07]  /*9ba0*/  IMAD R2, R2, R18, RZ ;  /* 0x0000001202027224 */ /* 0x000fce00078e02ff */
.L_x_51:
[----:B------:R-:W-:Y:S05]  /*9bb0*/  BSYNC B1 ;  /* 0x0000000000017941 */ /* 0x000fea0003800000 */
.L_x_50:
        /* <DEDUP_REMOVED lines=8> */
.L_x_53:
[----:B------:R-:W-:Y:S05]  /*9c40*/  BSYNC B1 ;  /* 0x0000000000017941 */ /* 0x000fea0003800000 */
.L_x_52:
        /* <DEDUP_REMOVED lines=8> */
.L_x_55:
[----:B------:R-:W-:Y:S05]  /*9cd0*/  BSYNC B1 ;  /* 0x0000000000017941 */ /* 0x000fea0003800000 */
.L_x_54:
        /* <DEDUP_REMOVED lines=8> */
.L_x_57:
[----:B------:R-:W-:Y:S05]  /*9d60*/  BSYNC B1 ;  /* 0x0000000000017941 */ /* 0x000fea0003800000 */
.L_x_56:
        /* <DEDUP_REMOVED lines=13> */
.L_x_59:
[----:B------:R-:W-:Y:S05]  /*9e40*/  BSYNC B1 ;  /* 0x0000000000017941 */ /* 0x000fea0003800000 */
.L_x_58:
        /* <DEDUP_REMOVED lines=8> */
.L_x_61:
[----:B------:R-:W-:Y:S05]  /*9ed0*/  BSYNC B1 ;  /* 0x0000000000017941 */ /* 0x000fea0003800000 */
.L_x_60:
        /* <DEDUP_REMOVED lines=8> */
.L_x_63:
[----:B------:R-:W-:Y:S05]  /*9f60*/  BSYNC B1 ;  /* 0x0000000000017941 */ /* 0x000fea0003800000 */
.L_x_62:
        /* <DEDUP_REMOVED lines=8> */
.L_x_65:
[----:B------:R-:W-:Y:S05]  /*9ff0*/  BSYNC B1 ;  /* 0x0000000000017941 */ /* 0x000fea0003800000 */
.L_x_64:
        /* <DEDUP_REMOVED lines=8> */
.L_x_67:
[----:B------:R-:W-:Y:S05]  /*a080*/  BSYNC B1 ;  /* 0x0000000000017941 */ /* 0x000fea0003800000 */
.L_x_66:
        /* <DEDUP_REMOVED lines=13> */
.L_x_69:
[----:B------:R-:W-:Y:S05]  /*a160*/  BSYNC B1 ;  /* 0x0000000000017941 */ /* 0x000fea0003800000 */
.L_x_68:
        /* <DEDUP_REMOVED lines=8> */
.L_x_71:
[----:B------:R-:W-:Y:S05]  /*a1f0*/  BSYNC B1 ;  /* 0x0000000000017941 */ /* 0x000fea0003800000 */
.L_x_70:
        /* <DEDUP_REMOVED lines=8> */
.L_x_73:
[----:B------:R-:W-:Y:S05]  /*a280*/  BSYNC B1 ;  /* 0x0000000000017941 */ /* 0x000fea0003800000 */
.L_x_72:
        /* <DEDUP_REMOVED lines=8> */
.L_x_75:
[----:B------:R-:W-:Y:S05]  /*a310*/  BSYNC B1 ;  /* 0x0000000000017941 */ /* 0x000fea0003800000 */
.L_x_74:
        /* <DEDUP_REMOVED lines=8> */
.L_x_77:
[----:B------:R-:W-:Y:S05]  /*a3a0*/  BSYNC B1 ;  /* 0x0000000000017941 */ /* 0x000fea0003800000 */
.L_x_76:
        /* <DEDUP_REMOVED lines=13> */
.L_x_79:
[----:B------:R-:W-:Y:S05]  /*a480*/  BSYNC B1 ;  /* 0x0000000000017941 */ /* 0x000fea0003800000 */
.L_x_78:
        /* <DEDUP_REMOVED lines=8> */
.L_x_81:
[----:B------:R-:W-:Y:S05]  /*a510*/  BSYNC B1 ;  /* 0x0000000000017941 */ /* 0x000fea0003800000 */
.L_x_80:
        /* <DEDUP_REMOVED lines=8> */
.L_x_83:
[----:B------:R-:W-:Y:S05]  /*a5a0*/  BSYNC B1 ;  /* 0x0000000000017941 */ /* 0x000fea0003800000 */
.L_x_82:
        /* <DEDUP_REMOVED lines=8> */
.L_x_85:
[----:B------:R-:W-:Y:S05]  /*a630*/  BSYNC B1 ;  /* 0x0000000000017941 */ /* 0x000fea0003800000 */
.L_x_84:
        /* <DEDUP_REMOVED lines=8> */
.L_x_87:
[----:B------:R-:W-:Y:S05]  /*a6c0*/  BSYNC B1 ;  /* 0x0000000000017941 */ /* 0x000fea0003800000 */
.L_x_86:
        /* <DEDUP_REMOVED lines=13> */
.L_x_89:
[----:B------:R-:W-:Y:S05]  /*a7a0*/  BSYNC B1 ;  /* 0x0000000000017941 */ /* 0x000fea0003800000 */
.L_x_88:
        /* <DEDUP_REMOVED lines=8> */
.L_x_91:
[----:B------:R-:W-:Y:S05]  /*a830*/  BSYNC B1 ;  /* 0x0000000000017941 */ /* 0x000fea0003800000 */
.L_x_90:
        /* <DEDUP_REMOVED lines=8> */
.L_x_93:
[----:B------:R-:W-:Y:S05]  /*a8c0*/  BSYNC B1 ;  /* 0x0000000000017941 */ /* 0x000fea0003800000 */
.L_x_92:
        /* <DEDUP_REMOVED lines=8> */
.L_x_95:
[----:B------:R-:W-:Y:S05]  /*a950*/  BSYNC B1 ;  /* 0x0000000000017941 */ /* 0x000fea0003800000 */
.L_x_94:
        /* <DEDUP_REMOVED lines=8> */
.L_x_97:
[----:B------:R-:W-:Y:S05]  /*a9e0*/  BSYNC B1 ;  /* 0x0000000000017941 */ /* 0x000fea0003800000 */
.L_x_96:
        /* <DEDUP_REMOVED lines=13> */
.L_x_99:
[----:B------:R-:W-:Y:S05]  /*aac0*/  BSYNC B1 ;  /* 0x0000000000017941 */ /* 0x000fea0003800000 */
.L_x_98:
        /* <DEDUP_REMOVED lines=8> */
.L_x_101:
[----:B------:R-:W-:Y:S05]  /*ab50*/  BSYNC B1 ;  /* 0x0000000000017941 */ /* 0x000fea0003800000 */
.L_x_100:
        /* <DEDUP_REMOVED lines=8> */
.L_x_103:
[----:B------:R-:W-:Y:S05]  /*abe0*/  BSYNC B1 ;  /* 0x0000000000017941 */ /* 0x000fea0003800000 */
.L_x_102:
        /* <DEDUP_REMOVED lines=8> */
.L_x_105:
[----:B------:R-:W-:Y:S05]  /*ac70*/  BSYNC B1 ;  /* 0x0000000000017941 */ /* 0x000fea0003800000 */
.L_x_104:
        /* <DEDUP_REMOVED lines=8> */
.L_x_107:
[----:B------:R-:W-:Y:S05]  /*ad00*/  BSYNC B1 ;  /* 0x0000000000017941 */ /* 0x000fea0003800000 */
.L_x_106:
        /* <DEDUP_REMOVED lines=13> */
.L_x_109:
[----:B------:R-:W-:Y:S05]  /*ade0*/  BSYNC B1 ;  /* 0x0000000000017941 */ /* 0x000fea0003800000 */
.L_x_108:
        /* <DEDUP_REMOVED lines=8> */
.L_x_111:
[----:B------:R-:W-:Y:S05]  /*ae70*/  BSYNC B1 ;  /* 0x0000000000017941 */ /* 0x000fea0003800000 */
.L_x_110:
        /* <DEDUP_REMOVED lines=8> */
.L_x_113:
[----:B------:R-:W-:Y:S05]  /*af00*/  BSYNC B1 ;  /* 0x0000000000017941 */ /* 0x000fea0003800000 */
.L_x_112:
        /* <DEDUP_REMOVED lines=8> */
.L_x_115:
[----:B------:R-:W-:Y:S05]  /*af90*/  BSYNC B1 ;  /* 0x0000000000017941 */ /* 0x000fea0003800000 */
.L_x_114:
        /* <DEDUP_REMOVED lines=8> */
.L_x_117:
[----:B------:R-:W-:Y:S05]  /*b020*/  BSYNC B1 ;  /* 0x0000000000017941 */ /* 0x000fea0003800000 */
.L_x_116:
        /* <DEDUP_REMOVED lines=13> */
.L_x_119:
[----:B------:R-:W-:Y:S05]  /*b100*/  BSYNC B1 ;  /* 0x0000000000017941 */ /* 0x000fea0003800000 */
.L_x_118:
        /* <DEDUP_REMOVED lines=8> */
.L_x_121:
[----:B------:R-:W-:Y:S05]  /*b190*/  BSYNC B1 ;  /* 0x0000000000017941 */ /* 0x000fea0003800000 */
.L_x_120:
        /* <DEDUP_REMOVED lines=8> */
.L_x_123:
[----:B------:R-:W-:Y:S05]  /*b220*/  BSYNC B1 ;  /* 0x0000000000017941 */ /* 0x000fea0003800000 */
.L_x_122:
        /* <DEDUP_REMOVED lines=8> */
.L_x_125:
[----:B------:R-:W-:Y:S05]  /*b2b0*/  BSYNC B1 ;  /* 0x0000000000017941 */ /* 0x000fea0003800000 */
.L_x_124:
        /* <DEDUP_REMOVED lines=8> */
.L_x_127:
[----:B------:R-:W-:Y:S05]  /*b340*/  BSYNC B1 ;  /* 0x0000000000017941 */ /* 0x000fea0003800000 */
.L_x_126:
        /* <DEDUP_REMOVED lines=13> */
.L_x_129:
[----:B------:R-:W-:Y:S05]  /*b420*/  BSYNC B1 ;  /* 0x0000000000017941 */ /* 0x000fea0003800000 */
.L_x_128:
        /* <DEDUP_REMOVED lines=8> */
.L_x_131:
[----:B------:R-:W-:Y:S05]  /*b4b0*/  BSYNC B1 ;  /* 0x0000000000017941 */ /* 0x000fea0003800000 */
.L_x_130:
        /* <DEDUP_REMOVED lines=8> */
.L_x_133:
[----:B------:R-:W-:Y:S05]  /*b540*/  BSYNC B1 ;  /* 0x0000000000017941 */ /* 0x000fea0003800000 */
.L_x_132:
        /* <DEDUP_REMOVED lines=8> */
.L_x_135:
[----:B------:R-:W-:Y:S05]  /*b5d0*/  BSYNC B1 ;  /* 0x0000000000017941 */ /* 0x000fea0003800000 */
.L_x_134:
        /* <DEDUP_REMOVED lines=8> */
.L_x_137:
[----:B------:R-:W-:Y:S05]  /*b660*/  BSYNC B1 ;  /* 0x0000000000017941 */ /* 0x000fea0003800000 */
.L_x_136:
        /* <DEDUP_REMOVED lines=13> */
.L_x_139:
[----:B------:R-:W-:Y:S05]  /*b740*/  BSYNC B1 ;  /* 0x0000000000017941 */ /* 0x000fea0003800000 */
.L_x_138:
        /* <DEDUP_REMOVED lines=8> */
.L_x_141:
[----:B------:R-:W-:Y:S05]  /*b7d0*/  BSYNC B1 ;  /* 0x0000000000017941 */ /* 0x000fea0003800000 */
.L_x_140:
[----:B-1----:R-:W2:Y:S01]  /*b7e0*/  LDL.LU R3, [R1+0xd0] ;  /* 0x0000d00001037983 */ /* 0x002ea20000300800 */
[----:B------:R-:W-:Y:S01]  /*b7f0*/  BSSY B1, `(.L_x_142) ;  /* 0x0000007000017945 */ /* 0x000fe20003800000 */
[----:B--2---:R-:W-:-:S05]  /*b800*/  @!P3 IMAD R3, R3, R17, R2 ;  /* 0x000000110303b224 */ /* 0x004fca00078e0202 */
[----:B------:R1:W-:Y:S01]  /*b810*/  @!P3 STG.E.U8 desc[UR36][R4.64+0x68], R3 ;  /* 0x000068030400b986 */ /* 0x0003e2000c101124 */
[----:B------:R-:W-:Y:S05]  /*b820*/  @P5 BRA `(.L_x_143) ;  /* 0x00000000000c5947 */ /* 0x000fea0003800000 */
[----:B------:R-:W1:Y:S02]  /*b830*/  LDG.E.U8 R16, desc[UR36][R14.64+0x69] ;  /* 0x000069240e107981 */ /* 0x000e64000c1e1100 */
[----:B-1----:R-:W-:-:S05]  /*b840*/  PRMT R3, R16, 0x8880, RZ ;  /* 0x0000888010037816 */ /* 0x002fca00000000ff */
[----:B------:R-:W-:-:S07]  /*b850*/  IMAD R2, R3, R18, RZ ;  /* 0x0000001203027224 */ /* 0x000fce00078e02ff */
.L_x_143:
[----:B------:R-:W-:Y:S05]  /*b860*/  BSYNC B1 ;  /* 0x0000000000017941 */ /* 0x000fea0003800000 */
.L_x_142:
        /* <DEDUP_REMOVED lines=8> */
.L_x_145:
[----:B------:R-:W-:Y:S05]  /*b8f0*/  BSYNC B1 ;  /* 0x0000000000017941 */ /* 0x000fea0003800000 */
.L_x_144:
        /* <DEDUP_REMOVED lines=8> */
.L_x_147:
[----:B------:R-:W-:Y:S05]  /*b980*/  BSYNC B1 ;  /* 0x0000000000017941 */ /* 0x000fea0003800000 */
.L_x_146:
        /* <DEDUP_REMOVED lines=10> */
[----:B------:R-:W1:Y:S02]  /*ba30*/  LDG.E.U8 R16, desc[UR36][R14.64+0x70] ;  /* 0x000070240e107981 */ /* 0x000e64000c1e1100 */
[----:B-1----:R-:W-:-:S05]  /*ba40*/  PRMT R3, R16, 0x8880, RZ ;  /* 0x0000888010037816 */ /* 0x002fca00000000ff */
[----:B------:R-:W-:-:S07]  /*ba50*/  IMAD R2, R3, R18, RZ ;  /* 0x0000001203027224 */ /* 0x000fce00078e02ff */
.L_x_149:
[----:B------:R-:W-:Y:S05]  /*ba60*/  BSYNC B1 ;  /* 0x0000000000017941 */ /* 0x000fea0003800000 */
.L_x_148:
        /* <DEDUP_REMOVED lines=8> */
.L_x_151:
[----:B------:R-:W-:Y:S05]  /*baf0*/  BSYNC B1 ;  /* 0x0000000000017941 */ /* 0x000fea0003800000 */
.L_x_150:
        /* <DEDUP_REMOVED lines=8> */
.L_x_153:
[----:B------:R-:W-:Y:S05]  /*bb80*/  BSYNC B1 ;  /* 0x0000000000017941 */ /* 0x000fea0003800000 */
.L_x_152:
        /* <DEDUP_REMOVED lines=8> */
.L_x_155:
[----:B------:R-:W-:Y:S05]  /*bc10*/  BSYNC B1 ;  /* 0x0000000000017941 */ /* 0x000fea0003800000 */
.L_x_154:
        /* <DEDUP_REMOVED lines=8> */
.L_x_157:
[----:B------:R-:W-:Y:S05]  /*bca0*/  BSYNC B1 ;  /* 0x0000000000017941 */ /* 0x000fea0003800000 */
.L_x_156:
        /* <DEDUP_REMOVED lines=13> */
.L_x_159:
[----:B------:R-:W-:Y:S05]  /*bd80*/  BSYNC B1 ;  /* 0x0000000000017941 */ /* 0x000fea0003800000 */
.L_x_158:
        /* <DEDUP_REMOVED lines=8> */
.L_x_161:
[----:B------:R-:W-:Y:S05]  /*be10*/  BSYNC B1 ;  /* 0x0000000000017941 */ /* 0x000fea0003800000 */
.L_x_160:
        /* <DEDUP_REMOVED lines=8> */
.L_x_163:
[----:B------:R-:W-:Y:S05]  /*bea0*/  BSYNC B1 ;  /* 0x0000000000017941 */ /* 0x000fea0003800000 */
.L_x_162:
        /* <DEDUP_REMOVED lines=8> */
.L_x_165:
[----:B------:R-:W-:Y:S05]  /*bf30*/  BSYNC B1 ;  /* 0x0000000000017941 */ /* 0x000fea0003800000 */
.L_x_164:
        /* <DEDUP_REMOVED lines=8> */
.L_x_167:
[----:B------:R-:W-:Y:S05]  /*bfc0*/  BSYNC B1 ;  /* 0x0000000000017941 */ /* 0x000fea0003800000 */
.L_x_166:
        /* <DEDUP_REMOVED lines=13> */
.L_x_169:
[----:B------:R-:W-:Y:S05]  /*c0a0*/  BSYNC B1 ;  /* 0x0000000000017941 */ /* 0x000fea0003800000 */
.L_x_168:
        /* <DEDUP_REMOVED lines=8> */
.L_x_171:
[----:B------:R-:W-:Y:S05]  /*c130*/  BSYNC B1 ;  /* 0x0000000000017941 */ /* 0x000fea0003800000 */
.L_x_170:
        /* <DEDUP_REMOVED lines=8> */
.L_x_173:
[----:B------:R-:W-:Y:S05]  /*c1c0*/  BSYNC B1 ;  /* 0x0000000000017941 */ /* 0x000fea0003800000 */
.L_x_172:
        /* <DEDUP_REMOVED lines=8> */
.L_x_175:
[----:B------:R-:W-:Y:S05]  /*c250*/  BSYNC B1 ;  /* 0x0000000000017941 */ /* 0x000fea0003800000 */
.L_x_174:
        /* <DEDUP_REMOVED lines=8> */
.L_x_177:
[----:B------:R-:W-:Y:S05]  /*c2e0*/  BSYNC B1 ;  /* 0x0000000000017941 */ /* 0x000fea0003800000 */
.L_x_176:
        /* <DEDUP_REMOVED lines=13> */
.L_x_179:
[----:B------:R-:W-:Y:S05]  /*c3c0*/  BSYNC B1 ;  /* 0x0000000000017941 */ /* 0x000fea0003800000 */
.L_x_178:
        /* <DEDUP_REMOVED lines=8> */
.L_x_181:
[----:B------:R-:W-:Y:S05]  /*c450*/  BSYNC B1 ;  /* 0x0000000000017941 */ /* 0x000fea0003800000 */
.L_x_180:
        /* <DEDUP_REMOVED lines=8> */
.L_x_183:
[----:B------:R-:W-:Y:S05]  /*c4e0*/  BSYNC B1 ;  /* 0x0000000000017941 */ /* 0x000fea0003800000 */
.L_x_182:
        /* <DEDUP_REMOVED lines=8> */
.L_x_185:
[----:B------:R-:W-:Y:S05]  /*c570*/  BSYNC B1 ;  /* 0x0000000000017941 */ /* 0x000fea0003800000 */
.L_x_184:
        /* <DEDUP_REMOVED lines=8> */
.L_x_187:
[----:B------:R-:W-:Y:S05]  /*c600*/  BSYNC B1 ;  /* 0x0000000000017941 */ /* 0x000fea0003800000 */
.L_x_186:
        /* <DEDUP_REMOVED lines=13> */
.L_x_189:
[----:B------:R-:W-:Y:S05]  /*c6e0*/  BSYNC B1 ;  /* 0x0000000000017941 */ /* 0x000fea0003800000 */
.L_x_188:
        /* <DEDUP_REMOVED lines=8> */
.L_x_191:
[----:B------:R-:W-:Y:S05]  /*c770*/  BSYNC B1 ;  /* 0x0000000000017941 */ /* 0x000fea0003800000 */
.L_x_190:
        /* <DEDUP_REMOVED lines=8> */
.L_x_193:
[----:B------:R-:W-:Y:S05]  /*c800*/  BSYNC B1 ;  /* 0x0000000000017941 */ /* 0x000fea0003800000 */
.L_x_192:
        /* <DEDUP_REMOVED lines=8> */
.L_x_195:
[----:B------:R-:W-:Y:S05]  /*c890*/  BSYNC B1 ;  /* 0x0000000000017941 */ /* 0x000fea0003800000 */
.L_x_194:
        /* <DEDUP_REMOVED lines=8> */
.L_x_197:
[----:B------:R-:W-:Y:S05]  /*c920*/  BSYNC B1 ;  /* 0x0000000000017941 */ /* 0x000fea0003800000 */
.L_x_196:
        /* <DEDUP_REMOVED lines=13> */
.L_x_199:
[----:B------:R-:W-:Y:S05]  /*ca00*/  BSYNC B1 ;  /* 0x0000000000017941 */ /* 0x000fea0003800000 */
.L_x_198:
        /* <DEDUP_REMOVED lines=8> */
.L_x_201:
[----:B------:R-:W-:Y:S05]  /*ca90*/  BSYNC B1 ;  /* 0x0000000000017941 */ /* 0x000fea0003800000 */
.L_x_200:
        /* <DEDUP_REMOVED lines=8> */
.L_x_203:
[----:B------:R-:W-:Y:S05]  /*cb20*/  BSYNC B1 ;  /* 0x0000000000017941 */ /* 0x000fea0003800000 */
.L_x_202:
        /* <DEDUP_REMOVED lines=8> */
.L_x_205:
[----:B------:R-:W-:Y:S05]  /*cbb0*/  BSYNC B1 ;  /* 0x0000000000017941 */ /* 0x000fea0003800000 */
.L_x_204:
        /* <DEDUP_REMOVED lines=8> */
.L_x_207:
[----:B------:R-:W-:Y:S05]  /*cc40*/  BSYNC B1 ;  /* 0x0000000000017941 */ /* 0x000fea0003800000 */
.L_x_206:
        /* <DEDUP_REMOVED lines=13> */
.L_x_209:
[----:B------:R-:W-:Y:S05]  /*cd20*/  BSYNC B1 ;  /* 0x0000000000017941 */ /* 0x000fea0003800000 */
.L_x_208:
        /* <DEDUP_REMOVED lines=8> */
.L_x_211:
[----:B------:R-:W-:Y:S05]  /*cdb0*/  BSYNC B1 ;  /* 0x0000000000017941 */ /* 0x000fea0003800000 */
.L_x_210:
        /* <DEDUP_REMOVED lines=8> */
.L_x_213:
[----:B------:R-:W-:Y:S05]  /*ce40*/  BSYNC B1 ;  /* 0x0000000000017941 */ /* 0x000fea0003800000 */
.L_x_212:
        /* <DEDUP_REMOVED lines=8> */
.L_x_215:
[----:B------:R-:W-:Y:S05]  /*ced0*/  BSYNC B1 ;  /* 0x0000000000017941 */ /* 0x000fea0003800000 */
.L_x_214:
        /* <DEDUP_REMOVED lines=8> */
.L_x_217:
[----:B------:R-:W-:Y:S05]  /*cf60*/  BSYNC B1 ;  /* 0x0000000000017941 */ /* 0x000fea0003800000 */
.L_x_216:
        /* <DEDUP_REMOVED lines=13> */
.L_x_219:
[----:B------:R-:W-:Y:S05]  /*d040*/  BSYNC B1 ;  /* 0x0000000000017941 */ /* 0x000fea0003800000 */
.L_x_218:
        /* <DEDUP_REMOVED lines=8> */
.L_x_221:
[----:B------:R-:W-:Y:S05]  /*d0d0*/  BSYNC B1 ;  /* 0x0000000000017941 */ /* 0x000fea0003800000 */
.L_x_220:
        /* <DEDUP_REMOVED lines=8> */
.L_x_223:
[----:B------:R-:W-:Y:S05]  /*d160*/  BSYNC B1 ;  /* 0x0000000000017941 */ /* 0x000fea0003800000 */
.L_x_222:
        /* <DEDUP_REMOVED lines=8> */
.L_x_225:
[----:B------:R-:W-:Y:S05]  /*d1f0*/  BSYNC B1 ;  /* 0x0000000000017941 */ /* 0x000fea0003800000 */
.L_x_224:
        /* <DEDUP_REMOVED lines=8> */
.L_x_227:
[----:B------:R-:W-:Y:S05]  /*d280*/  BSYNC B1 ;  /* 0x0000000000017941 */ /* 0x000fea0003800000 */
.L_x_226:
        /* <DEDUP_REMOVED lines=13> */
.L_x_229:
[----:B------:R-:W-:Y:S05]  /*d360*/  BSYNC B1 ;  /* 0x0000000000017941 */ /* 0x000fea0003800000 */
.L_x_228:
        /* <DEDUP_REMOVED lines=8> */
.L_x_231:
[----:B------:R-:W-:Y:S05]  /*d3f0*/  BSYNC B1 ;  /* 0x0000000000017941 */ /* 0x000fea0003800000 */
.L_x_230:
        /* <DEDUP_REMOVED lines=8> */
.L_x_233:
[----:B------:R-:W-:Y:S05]  /*d480*/  BSYNC B1 ;  /* 0x0000000000017941 */ /* 0x000fea0003800000 */
.L_x_232:
        /* <DEDUP_REMOVED lines=8> */
.L_x_235:
[----:B------:R-:W-:Y:S05]  /*d510*/  BSYNC B1 ;  /* 0x0000000000017941 */ /* 0x000fea0003800000 */
.L_x_234:
        /* <DEDUP_REMOVED lines=8> */
.L_x_237:
[----:B------:R-:W-:Y:S05]  /*d5a0*/  BSYNC B1 ;  /* 0x0000000000017941 */ /* 0x000fea0003800000 */
.L_x_236:
        /* <DEDUP_REMOVED lines=13> */
.L_x_239:
[----:B------:R-:W-:Y:S05]  /*d680*/  BSYNC B1 ;  /* 0x0000000000017941 */ /* 0x000fea0003800000 */
.L_x_238:
        /* <DEDUP_REMOVED lines=8> */
.L_x_241:
[----:B------:R-:W-:Y:S05]  /*d710*/  BSYNC B1 ;  /* 0x0000000000017941 */ /* 0x000fea0003800000 */
.L_x_240:
        /* <DEDUP_REMOVED lines=8> */
.L_x_243:
[----:B------:R-:W-:Y:S05]  /*d7a0*/  BSYNC B1 ;  /* 0x0000000000017941 */ /* 0x000fea0003800000 */
.L_x_242:
        /* <DEDUP_REMOVED lines=8> */
.L_x_245:
[----:B------:R-:W-:Y:S05]  /*d830*/  BSYNC B1 ;  /* 0x0000000000017941 */ /* 0x000fea0003800000 */
.L_x_244:
        /* <DEDUP_REMOVED lines=8> */
.L_x_247:
[----:B------:R-:W-:Y:S05]  /*d8c0*/  BSYNC B1 ;  /* 0x0000000000017941 */ /* 0x000fea0003800000 */
.L_x_246:
        /* <DEDUP_REMOVED lines=13> */
.L_x_249:
[----:B------:R-:W-:Y:S05]  /*d9a0*/  BSYNC B1 ;  /* 0x0000000000017941 */ /* 0x000fea0003800000 */
.L_x_248:
        /* <DEDUP_REMOVED lines=8> */
.L_x_251:
[----:B------:R-:W-:Y:S05]  /*da30*/  BSYNC B1 ;  /* 0x0000000000017941 */ /* 0x000fea0003800000 */
.L_x_250:
        /* <DEDUP_REMOVED lines=8> */
.L_x_253:
[----:B------:R-:W-:Y:S05]  /*dac0*/  BSYNC B1 ;  /* 0x0000000000017941 */ /* 0x000fea0003800000 */
.L_x_252:
        /* <DEDUP_REMOVED lines=8> */
.L_x_255:
[----:B------:R-:W-:Y:S05]  /*db50*/  BSYNC B1 ;  /* 0x0000000000017941 */ /* 0x000fea0003800000 */
.L_x_254:
        /* <DEDUP_REMOVED lines=8> */
.L_x_257:
[----:B------:R-:W-:Y:S05]  /*dbe0*/  BSYNC B1 ;  /* 0x0000000000017941 */ /* 0x000fea0003800000 */
.L_x_256:
        /* <DEDUP_REMOVED lines=13> */
.L_x_259:
[----:B------:R-:W-:Y:S05]  /*dcc0*/  BSYNC B1 ;  /* 0x0000000000017941 */ /* 0x000fea0003800000 */
.L_x_258:
        /* <DEDUP_REMOVED lines=8> */
.L_x_261:
[----:B------:R-:W-:Y:S05]  /*dd50*/  BSYNC B1 ;  /* 0x0000000000017941 */ /* 0x000fea0003800000 */
.L_x_260:
        /* <DEDUP_REMOVED lines=8> */
.L_x_263:
[----:B------:R-:W-:Y:S05]  /*dde0*/  BSYNC B1 ;  /* 0x0000000000017941 */ /* 0x000fea0003800000 */
.L_x_262:
        /* <DEDUP_REMOVED lines=8> */
.L_x_265:
[----:B------:R-:W-:Y:S05]  /*de70*/  BSYNC B1 ;  /* 0x0000000000017941 */ /* 0x000fea0003800000 */
.L_x_264:
        /* <DEDUP_REMOVED lines=8> */
.L_x_267:
[----:B------:R-:W-:Y:S05]  /*df00*/  BSYNC B1 ;  /* 0x0000000000017941 */ /* 0x000fea0003800000 */
.L_x_266:
        /* <DEDUP_REMOVED lines=13> */
.L_x_269:
[----:B------:R-:W-:Y:S05]  /*dfe0*/  BSYNC B1 ;  /* 0x0000000000017941 */ /* 0x000fea0003800000 */
.L_x_268:
        /* <DEDUP_REMOVED lines=8> */
.L_x_271:
[----:B------:R-:W-:Y:S05]  /*e070*/  BSYNC B1 ;  /* 0x0000000000017941 */ /* 0x000fea0003800000 */
.L_x_270:
        /* <DEDUP_REMOVED lines=8> */
.L_x_273:
[----:B------:R-:W-:Y:S05]  /*e100*/  BSYNC B1 ;  /* 0x0000000000017941 */ /* 0x000fea0003800000 */
.L_x_272:
        /* <DEDUP_REMOVED lines=8> */
.L_x_275:
[----:B------:R-:W-:Y:S05]  /*e190*/  BSYNC B1 ;  /* 0x0000000000017941 */ /* 0x000fea0003800000 */
.L_x_274:
        /* <DEDUP_REMOVED lines=8> */
.L_x_277:
[----:B------:R-:W-:Y:S05]  /*e220*/  BSYNC B1 ;  /* 0x0000000000017941 */ /* 0x000fea0003800000 */
.L_x_276:
[----:B-1----:R-:W2:Y:S01]  /*e230*/  LDL.LU R3, [R1+0x1e0] ;  /* 0x0001e00001037983 */ /* 0x002ea20000300800 */
[C---:B------:R-:W-:Y:S01]  /*e240*/  ISETP.LT.OR P2, PT, R0.reuse, 0xf2, !P1 ;  /* 0x000000f20000780c */ /* 0x040fe20004f41670 */
[----:B------:R-:W-:Y:S01]  /*e250*/  BSSY B1, `(.L_x_278) ;  /* 0x000000c000017945 */ /* 0x000fe20003800000 */
[----:B------:R-:W-:Y:S02]  /*e260*/  ISETP.LT.OR P6, PT, R0, 0xf9, !P1 ;  /* 0x000000f90000780c */ /* 0x000fe40004fc1670 */
[----:B------:R-:W-:Y:S02]  /*e270*/  IADD3 R163, P3, R160, 0x80, RZ ;  /* 0x00000080a0a37810 */ /* 0x000fe40007f7e0ff */
        /* <DEDUP_REMOVED lines=9> */
.L_x_279:
[----:B------:R-:W-:Y:S05]  /*e310*/  BSYNC B1 ;  /* 0x0000000000017941 */ /* 0x000fea0003800000 */
.L_x_278:
        /* <DEDUP_REMOVED lines=8> */
.L_x_281:
[----:B------:R-:W-:Y:S05]  /*e3a0*/  BSYNC B1 ;  /* 0x0000000000017941 */ /* 0x000fea0003800000 */
.L_x_280:
        /* <DEDUP_REMOVED lines=8> */
.L_x_283:
[----:B------:R-:W-:Y:S05]  /*e430*/  BSYNC B1 ;  /* 0x0000000000017941 */ /* 0x000fea0003800000 */
.L_x_282:
        /* <DEDUP_REMOVED lines=8> */
.L_x_285:
[----:B------:R-:W-:Y:S05]  /*e4c0*/  BSYNC B1 ;  /* 0x0000000000017941 */ /* 0x000fea0003800000 */
.L_x_284:
[----:B-1----:R-:W2:Y:S01]  /*e4d0*/  LDL.LU R3, [R1+0x1f0] ;  /* 0x0001f00001037983 */ /* 0x002ea20000300800 */
[----:B------:R-:W-:Y:S01]  /*e4e0*/  BSSY B1, `(.L_x_286) ;  /* 0x0000008000017945 */ /* 0x000fe20003800000 */
[----:B------:R-:W-:-:S04]  /*e4f0*/  IMAD.WIDE.U32 R160, R163, R20, R158 ;  /* 0x00000014a3a07225 */ /* 0x000fc800078e009e */
[----:B--2---:R-:W-:-:S05]  /*e500*/  @!P6 IMAD R3, R3, R17, R2 ;  /* 0x000000110303e224 */ /* 0x004fca00078e0202 */
[----:B------:R1:W-:Y:S01]  /*e510*/  @!P6 STG.E.U8 desc[UR36][R4.64+0xf8], R3 ;  /* 0x0000f8030400e986 */ /* 0x0003e2000c101124 */
[----:B------:R-:W-:Y:S05]  /*e520*/  @P1 BRA `(.L_x_287) ;  /* 0x00000000000c1947 */ /* 0x000fea0003800000 */
[----:B------:R-:W1:Y:S02]  /*e530*/  LDG.E.U8 R16, desc[UR36][R14.64+0xf9] ;  /* 0x0000f9240e107981 */ /* 0x000e64000c1e1100 */
[----:B-1----:R-:W-:-:S05]  /*e540*/  PRMT R3, R16, 0x8880, RZ ;  /* 0x0000888010037816 */ /* 0x002fca00000000ff */
[----:B------:R-:W-:-:S07]  /*e550*/  IMAD R2, R3, R18, RZ ;  /* 0x0000001203027224 */ /* 0x000fce00078e02ff */
.L_x_287:
[----:B------:R-:W-:Y:S05]  /*e560*/  BSYNC B1 ;  /* 0x0000000000017941 */ /* 0x000fea0003800000 */
.L_x_286:
[----:B-1----:R-:W2:Y:S01]  /*e570*/  LDL.LU R3, [R1+0x1f4] ;  /* 0x0001f40001037983 */ /* 0x002ea20000300800 */
[----:B------:R-:W-:Y:S01]  /*e580*/  IMAD.WIDE.U32 R158, R163, R20, R152 ;  /* 0x00000014a39e7225 */ /* 0x000fe200078e0098 */
[----:B------:R-:W-:Y:S01]  /*e590*/  ISETP.GE.AND P2, PT, R154, 0x81, PT ;  /* 0x000000819a00780c */ /* 0x000fe20003f46270 */
[----:B------:R-:W-:Y:S01]  /*e5a0*/  BSSY B1, `(.L_x_288) ;  /* 0x000000e000017945 */ /* 0x000fe20003800000 */
[-C--:B------:R-:W-:Y:S01]  /*e5b0*/  IADD3 R156, P5, P4, R156, R22.reuse, R160 ;  /* 0x000000169c9c7210 */ /* 0x080fe20007cbe0a0 */
[----:B0-----:R-:W-:Y:S01]  /*e5c0*/  IMAD.X R15, RZ, RZ, UR9, P3 ;  /* 0x00000009ff0f7e24 */ /* 0x001fe200098e06ff */
[----:B------:R-:W-:Y:S02]  /*e5d0*/  ISETP.LT.OR P6, PT, R0, 0x1, !P2 ;  /* 0x000000010000780c */ /* 0x000fe400057c1670 */
[----:B------:R-:W-:Y:S01]  /*e5e0*/  IADD3 R14, P3, R158, R22, RZ ;  /* 0x000000169e0e7210 */ /* 0x000fe20007f7e0ff */
[----:B------:R-:W-:Y:S02]  /*e5f0*/  IMAD R20, R15, R20, RZ ;  /* 0x000000140f147224 */ /* 0x000fe400078e02ff */
[----:B--2---:R-:W-:-:S05]  /*e600*/  @!P1 IMAD R3, R3, R17, R2 ;  /* 0x0000001103039224 */ /* 0x004fca00078e0202 */
[----:B------:R0:W-:Y:S01]  /*e610*/  @!P1 STG.E.U8 desc[UR36][R4.64+0xf9], R3 ;  /* 0x0000f90304009986 */ /* 0x0001e2000c101124 */
[C---:B------:R-:W-:Y:S02]  /*e620*/  ISETP.LT.OR P1, PT, R0.reuse, 0xf9, !P0 ;  /* 0x000000f90000780c */ /* 0x040fe40004721670 */
[----:B------:R-:W-:-:S11]  /*e630*/  ISETP.LT.OR P0, PT, R0, 0xfa, !P0 ;  /* 0x000000fa0000780c */ /* 0x000fd60004701670 */
[----:B0-----:R-:W-:Y:S05]  /*e640*/  @P1 BRA `(.L_x_289) ;  /* 0x00000000000c1947 */ /* 0x001fea0003800000 */
[----:B------:R-:W2:Y:S02]  /*e650*/  LDG.E.U8 R16, desc[UR36][R12.64+0xf8] ;  /* 0x0000f8240c107981 */ /* 0x000ea4000c1e1100 */
[----:B--2---:R-:W-:-:S05]  /*e660*/  PRMT R3, R16, 0x8880, RZ ;  /* 0x0000888010037816 */ /* 0x004fca00000000ff */
[----:B------:R-:W-:-:S07]  /*e670*/  IMAD R2, R3, R18, RZ ;  /* 0x0000001203027224 */ /* 0x000fce00078e02ff */
.L_x_289:
[----:B------:R-:W-:Y:S05]  /*e680*/  BSYNC B1 ;  /* 0x0000000000017941 */ /* 0x000fea0003800000 */
.L_x_288:
[----:B------:R-:W2:Y:S01]  /*e690*/  LDL.LU R3, [R1+0x1f8] ;  /* 0x0001f80001037983 */ /* 0x000ea20000300800 */
[----:B------:R-:W-:Y:S01]  /*e6a0*/  BSSY B1, `(.L_x_290) ;  /* 0x0000008000017945 */ /* 0x000fe20003800000 */
[----:B------:R-:W-:Y:S02]  /*e6b0*/  IMAD R21, R163, R21, R20 ;  /* 0x00000015a3157224 */ /* 0x000fe400078e0214 */
[----:B--2---:R-:W-:-:S05]  /*e6c0*/  @!P1 IMAD R3, R3, R17, R2 ;  /* 0x0000001103039224 */ /* 0x004fca00078e0202 */
[----:B------:R0:W-:Y:S01]  /*e6d0*/  @!P1 STG.E.U8 desc[UR36][R10.64+0xf8], R3 ;  /* 0x0000f8030a009986 */ /* 0x0001e2000c101124 */
[----:B------:R-:W-:Y:S05]  /*e6e0*/  @P0 BRA `(.L_x_291) ;  /* 0x00000000000c0947 */ /* 0x000fea0003800000 */
[----:B------:R-:W0:Y:S02]  /*e6f0*/  LDG.E.U8 R16, desc[UR36][R12.64+0xf9] ;  /* 0x0000f9240c107981 */ /* 0x000e24000c1e1100 */
[----:B0-----:R-:W-:-:S05]  /*e700*/  PRMT R3, R16, 0x8880, RZ ;  /* 0x0000888010037816 */ /* 0x001fca00000000ff */
[----:B------:R-:W-:-:S07]  /*e710*/  IMAD R2, R3, R18, RZ ;  /* 0x0000001203027224 */ /* 0x000fce00078e02ff */
.L_x_291:
[----:B------:R-:W-:Y:S05]  /*e720*/  BSYNC B1 ;  /* 0x0000000000017941 */ /* 0x000fea0003800000 */
.L_x_290:
[----:B0-----:R-:W2:Y:S01]  /*e730*/  LDL.LU R3, [R1+0x1fc] ;  /* 0x0001fc0001037983 */ /* 0x001ea20000300800 */
[----:B------:R-:W-:Y:S01]  /*e740*/  BSSY B1, `(.L_x_292) ;  /* 0x0000009000017945 */ /* 0x000fe20003800000 */
[----:B------:R-:W-:Y:S02]  /*e750*/  IADD3.X R15, R23, R159, R21, P3, !PT ;  /* 0x0000009f170f7210 */ /* 0x000fe40001ffe415 */
[----:B------:R-:W-:Y:S01]  /*e760*/  IADD3 R160, R21, R161, RZ ;  /* 0x000000a115a07210 */ /* 0x000fe20007ffe0ff */
[----:B--2---:R-:W-:-:S05]  /*e770*/  @!P0 IMAD R3, R3, R17, R2 ;  /* 0x0000001103038224 */ /* 0x004fca00078e0202 */
[----:B------:R0:W-:Y:S01]  /*e780*/  @!P0 STG.E.U8 desc[UR36][R10.64+0xf9], R3 ;  /* 0x0000f9030a008986 */ /* 0x0001e2000c101124 */
[----:B------:R-:W-:Y:S05]  /*e790*/  @P6 BRA `(.L_x_293) ;  /* 0x00000000000c6947 */ /* 0x000fea0003800000 */
[----:B------:R-:W0:Y:S02]  /*e7a0*/  LDG.E.U8 R16, desc[UR36][R14.64] ;  /* 0x000000240e107981 */ /* 0x000e24000c1e1100 */
[----:B0-----:R-:W-:-:S05]  /*e7b0*/  PRMT R3, R16, 0x8880, RZ ;  /* 0x0000888010037816 */ /* 0x001fca00000000ff */
[----:B------:R-:W-:-:S07]  /*e7c0*/  IMAD R2, R3, R18, RZ ;  /* 0x0000001203027224 */ /* 0x000fce00078e02ff */
.L_x_293:
[----:B------:R-:W-:Y:S05]  /*e7d0*/  BSYNC B1 ;  /* 0x0000000000017941 */ /* 0x000fea0003800000 */
.L_x_292:
[----:B------:R-:W-:Y:S01]  /*e7e0*/  ISETP.LT.OR P3, PT, R0, 0x2, !P2 ;  /* 0x000000020000780c */ /* 0x000fe20005761670 */
[----:B0-----:R-:W-:Y:S01]  /*e7f0*/  @!P6 IMAD R3, R24, R17, R2 ;  /* 0x000000111803e224 */ /* 0x001fe200078e0202 */
[----:B------:R-:W-:Y:S01]  /*e800*/  ISETP.GE.AND P0, PT, R154, 0x89, PT ;  /* 0x000000899a00780c */ /* 0x000fe20003f06270 */
[----:B------:R-:W-:Y:S01]  /*e810*/  BSSY B1, `(.L_x_294) ;  /* 0x000000b000017945 */ /* 0x000fe20003800000 */
[----:B------:R-:W-:Y:S02]  /*e820*/  IADD3.X R157, R153, R23, R160, P5, P4 ;  /* 0x00000017999d7210 */ /* 0x000fe40002fe84a0 */
[----:B------:R0:W-:Y:S01]  /*e830*/  @!P6 STG.E.U8 desc[UR36][R6.64], R3 ;  /* 0x000000030600e986 */ /* 0x0001e2000c101124 */
[C---:B------:R-:W-:Y:S02]  /*e840*/  ISETP.LT.OR P4, PT, R0.reuse, 0x1, !P0 ;  /* 0x000000010000780c */ /* 0x040fe40004781670 */
[C---:B------:R-:W-:Y:S02]  /*e850*/  ISETP.LT.OR P5, PT, R0.reuse, 0x2, !P0 ;  /* 0x000000020000780c */ /* 0x040fe400047a1670 */
[----:B------:R-:W-:-:S02]  /*e860*/  ISETP.LT.OR P6, PT, R0, 0x9, !P2 ;  /* 0x000000090000780c */ /* 0x000fc400057c1670 */
[----:B------:R-:W-:Y:S01]  /*e870*/  ISETP.LT.OR P1, PT, R0, 0xa, !P2 ;  /* 0x0000000a0000780c */ /* 0x000fe20005721670 */
[----:B------:R-:W-:-:S12]  /*e880*/  @P3 BRA `(.L_x_295) ;  /* 0x00000000000c3947 */ /* 0x000fd80003800000 */
[----:B------:R-:W0:Y:S02]  /*e890*/  LDG.E.U8 R16, desc[UR36][R14.64+0x1] ;  /* 0x000001240e107981 */ /* 0x000e24000c1e1100 */
[----:B0-----:R-:W-:-:S05]  /*e8a0*/  PRMT R3, R16, 0x8880, RZ ;  /* 0x0000888010037816 */ /* 0x001fca00000000ff */
[----:B------:R-:W-:-:S07]  /*e8b0*/  IMAD R2, R3, R18, RZ ;  /* 0x0000001203027224 */ /* 0x000fce00078e02ff */
.L_x_295:
[----:B------:R-:W-:Y:S05]  /*e8c0*/  BSYNC B1 ;  /* 0x0000000000017941 */ /* 0x000fea0003800000 */
.L_x_294:
[----:B------:R-:W-:Y:S01]  /*e8d0*/  @!P3 IMAD R25, R25, R17, R2 ;  /* 0x000000111919b224 */ /* 0x000fe200078e0202 */
[----:B------:R-:W-:Y:S04]  /*e8e0*/  BSSY B1, `(.L_x_296) ;  /* 0x0000006000017945 */ /* 0x000fe80003800000 */
[----:B------:R1:W-:Y:S01]  /*e8f0*/  @!P3 STG.E.U8 desc[UR36][R6.64+0x1], R25 ;  /* 0x000001190600b986 */ /* 0x0003e2000c101124 */
[----:B------:R-:W-:Y:S05]  /*e900*/  @P4 BRA `(.L_x_297) ;  /* 0x00000000000c4947 */ /* 0x000fea0003800000 */
[----:B------:R-:W0:Y:S02]  /*e910*/  LDG.E.U8 R16, desc[UR36][R156.64] ;  /* 0x000000249c107981 */ /* 0x000e24000c1e1100 */
[----:B0-----:R-:W-:-:S05]  /*e920*/  PRMT R3, R16, 0x8880, RZ ;  /* 0x0000888010037816 */ /* 0x001fca00000000ff */
[----:B------:R-:W-:-:S07]  /*e930*/  IMAD R2, R3, R18, RZ ;  /* 0x0000001203027224 */ /* 0x000fce00078e02ff */
.L_x_297:
[----:B------:R-:W-:Y:S05]  /*e940*/  BSYNC B1 ;  /* 0x0000000000017941 */ /* 0x000fea0003800000 */
.L_x_296:
[----:B0-----:R-:W-:Y:S01]  /*e950*/  @!P4 IMAD R3, R26, R17, R2 ;  /* 0x000000111a03c224 */ /* 0x001fe200078e0202 */
[----:B------:R-:W-:Y:S04]  /*e960*/  BSSY B1, `(.L_x_298) ;  /* 0x0000006000017945 */ /* 0x000fe80003800000 */
[----:B------:R0:W-:Y:S01]  /*e970*/  @!P4 STG.E.U8 desc[UR36][R8.64], R3 ;  /* 0x000000030800c986 */ /* 0x0001e2000c101124 */
[----:B------:R-:W-:Y:S05]  /*e980*/  @P5 BRA `(.L_x_299) ;  /* 0x00000000000c5947 */ /* 0x000fea0003800000 */
[----:B------:R-:W0:Y:S02]  /*e990*/  LDG.E.U8 R16, desc[UR36][R156.64+0x1] ;  /* 0x000001249c107981 */ /* 0x000e24000c1e1100 */
[----:B0-----:R-:W-:-:S05]  /*e9a0*/  PRMT R3, R16, 0x8880, RZ ;  /* 0x0000888010037816 */ /* 0x001fca00000000ff */
[----:B------:R-:W-:-:S07]  /*e9b0*/  IMAD R2, R3, R18, RZ ;  /* 0x0000001203027224 */ /* 0x000fce00078e02ff */
.L_x_299:
[----:B------:R-:W-:Y:S05]  /*e9c0*/  BSYNC B1 ;  /* 0x0000000000017941 */ /* 0x000fea0003800000 */
.L_x_298:
[----:B------:R-:W-:Y:S01]  /*e9d0*/  @!P5 IMAD R27, R27, R17, R2 ;  /* 0x000000111b1bd224 */ /* 0x000fe200078e0202 */
[----:B------:R-:W-:Y:S04]  /*e9e0*/  BSSY B1, `(.L_x_300) ;  /* 0x0000006000017945 */ /* 0x000fe80003800000 */
[----:B------:R2:W-:Y:S01]  /*e9f0*/  @!P5 STG.E.U8 desc[UR36][R8.64+0x1], R27 ;  /* 0x0000011b0800d986 */ /* 0x0005e2000c101124 */
[----:B------:R-:W-:Y:S05]  /*ea00*/  @P6 BRA `(.L_x_301) ;  /* 0x00000000000c6947 */ /* 0x000fea0003800000 */
[----:B------:R-:W0:Y:S02]  /*ea10*/  LDG.E.U8 R16, desc[UR36][R14.64+0x8] ;  /* 0x000008240e107981 */ /* 0x000e24000c1e1100 */
[----:B0-----:R-:W-:-:S05]  /*ea20*/  PRMT R3, R16, 0x8880, RZ ;  /* 0x0000888010037816 */ /* 0x001fca00000000ff */
[----:B------:R-:W-:-:S07]  /*ea30*/  IMAD R2, R3, R18, RZ ;  /* 0x0000001203027224 */ /* 0x000fce00078e02ff */
.L_x_301:
[----:B------:R-:W-:Y:S05]  /*ea40*/  BSYNC B1 ;  /* 0x0000000000017941 */ /* 0x000fea0003800000 */
.L_x_300:
[----:B0-----:R-:W-:Y:S01]  /*ea50*/  @!P6 IMAD R3, R28, R17, R2 ;  /* 0x000000111c03e224 */ /* 0x001fe200078e0202 */
[----:B------:R-:W-:Y:S04]  /*ea60*/  BSSY B1, `(.L_x_302) ;  /* 0x0000006000017945 */ /* 0x000fe80003800000 */
[----:B------:R0:W-:Y:S01]  /*ea70*/  @!P6 STG.E.U8 desc[UR36][R6.64+0x8], R3 ;  /* 0x000008030600e986 */ /* 0x0001e2000c101124 */
[----:B------:R-:W-:Y:S05]  /*ea80*/  @P1 BRA `(.L_x_303) ;  /* 0x00000000000c1947 */ /* 0x000fea0003800000 */
[----:B------:R-:W0:Y:S02]  /*ea90*/  LDG.E.U8 R16, desc[UR36][R14.64+0x9] ;  /* 0x000009240e107981 */ /* 0x000e24000c1e1100 */
[----:B0-----:R-:W-:-:S05]  /*eaa0*/  PRMT R3, R16, 0x8880, RZ ;  /* 0x0000888010037816 */ /* 0x001fca00000000ff */
[----:B------:R-:W-:-:S07]  /*eab0*/  IMAD R2, R3, R18, RZ ;  /* 0x0000001203027224 */ /* 0x000fce00078e02ff */
.L_x_303:
[----:B------:R-:W-:Y:S05]  /*eac0*/  BSYNC B1 ;  /* 0x0000000000017941 */ /* 0x000fea0003800000 */
.L_x_302:
[C---:B------:R-:W-:Y:S01]  /*ead0*/  ISETP.LT.OR P4, PT, R0.reuse, 0x9, !P0 ;  /* 0x000000090000780c */ /* 0x040fe20004781670 */
[----:B------:R-:W-:Y:S01]  /*eae0*/  @!P1 IMAD R29, R29, R17, R2 ;  /* 0x000000111d1d9224 */ /* 0x000fe200078e0202 */
[----:B------:R-:W-:Y:S01]  /*eaf0*/  BSSY B1, `(.L_x_304) ;  /* 0x000000a000017945 */ /* 0x000fe20003800000 */
[C---:B------:R-:W-:Y:S02]  /*eb00*/  ISETP.LT.OR P3, PT, R0.reuse, 0xa, !P0 ;  /* 0x0000000a0000780c */ /* 0x040fe40004761670 */
[C---:B------:R-:W-:Y:S01]  /*eb10*/  ISETP.LT.OR P5, PT, R0.reuse, 0x11, !P2 ;  /* 0x000000110000780c */ /* 0x040fe200057a1670 */
[----:B------:R3:W-:Y:S01]  /*eb20*/  @!P1 STG.E.U8 desc[UR36][R6.64+0x9], R29 ;  /* 0x0000091d06009986 */ /* 0x0007e2000c101124 */
[C---:B------:R-:W-:Y:S02]  /*eb30*/  ISETP.LT.OR P6, PT, R0.reuse, 0x12, !P2 ;  /* 0x000000120000780c */ /* 0x040fe400057c1670 */
[----:B------:R-:W-:-:S04]  /*eb40*/  ISETP.LT.OR P1, PT, R0, 0x11, !P0 ;  /* 0x000000110000780c */ /* 0x000fc80004721670 */
[----:B------:R-:W-:Y:S09]  /*eb50*/  @P4 BRA `(.L_x_305) ;  /* 0x00000000000c4947 */ /* 0x000ff20003800000 */
[----:B------:R-:W0:Y:S02]  /*eb60*/  LDG.E.U8 R16, desc[UR36][R156.64+0x8] ;  /* 0x000008249c107981 */ /* 0x000e24000c1e1100 */
[----:B0-----:R-:W-:-:S05]  /*eb70*/  PRMT R3, R16, 0x8880, RZ ;  /* 0x0000888010037816 */ /* 0x001fca00000000ff */
[----:B------:R-:W-:-:S07]  /*eb80*/  IMAD R2, R3, R18, RZ ;  /* 0x0000001203027224 */ /* 0x000fce00078e02ff */
.L_x_305:
[----:B------:R-:W-:Y:S05]  /*eb90*/  BSYNC B1 ;  /* 0x0000000000017941 */ /* 0x000fea0003800000 */
.L_x_304:
[----:B0-----:R-:W-:Y:S01]  /*eba0*/  @!P4 IMAD R3, R30, R17, R2 ;  /* 0x000000111e03c224 */ /* 0x001fe200078e0202 */
[----:B------:R-:W-:Y:S04]  /*ebb0*/  BSSY B1, `(.L_x_306) ;  /* 0x0000006000017945 */ /* 0x000fe80003800000 */
[----:B------:R0:W-:Y:S01]  /*ebc0*/  @!P4 STG.E.U8 desc[UR36][R8.64+0x8], R3 ;  /* 0x000008030800c986 */ /* 0x0001e2000c101124 */
[----:B------:R-:W-:Y:S05]  /*ebd0*/  @P3 BRA `(.L_x_307) ;  /* 0x00000000000c3947 */ /* 0x000fea0003800000 */
[----:B------:R-:W0:Y:S02]  /*ebe0*/  LDG.E.U8 R16, desc[UR36][R156.64+0x9] ;  /* 0x000009249c107981 */ /* 0x000e24000c1e1100 */
[----:B0-----:R-:W-:-:S05]  /*ebf0*/  PRMT R3, R16, 0x8880, RZ ;  /* 0x0000888010037816 */ /* 0x001fca00000000ff */
[----:B------:R-:W-:-:S07]  /*ec00*/  IMAD R2, R3, R18, RZ ;  /* 0x0000001203027224 */ /* 0x000fce00078e02ff */
.L_x_307:
[----:B------:R-:W-:Y:S05]  /*ec10*/  BSYNC B1 ;  /* 0x0000000000017941 */ /* 0x000fea0003800000 */
.L_x_306:
[----:B------:R-:W-:Y:S01]  /*ec20*/  @!P3 IMAD R31, R31, R17, R2 ;  /* 0x000000111f1fb224 */ /* 0x000fe200078e0202 */
[----:B------:R-:W-:Y:S04]  /*ec30*/  BSSY B1, `(.L_x_308) ;  /* 0x0000006000017945 */ /* 0x000fe80003800000 */
[----:B------:R4:W-:Y:S01]  /*ec40*/  @!P3 STG.E.U8 desc[UR36][R8.64+0x9], R31 ;  /* 0x0000091f0800b986 */ /* 0x0009e2000c101124 */
[----:B------:R-:W-:Y:S05]  /*ec50*/  @P5 BRA `(.L_x_309) ;  /* 0x00000000000c5947 */ /* 0x000fea0003800000 */
[----:B------:R-:W0:Y:S02]  /*ec60*/  LDG.E.U8 R16, desc[UR36][R14.64+0x10] ;  /* 0x000010240e107981 */ /* 0x000e24000c1e1100 */
[----:B0-----:R-:W-:-:S05]  /*ec70*/  PRMT R3, R16, 0x8880, RZ ;  /* 0x0000888010037816 */ /* 0x001fca00000000ff */
[----:B------:R-:W-:-:S07]  /*ec80*/  IMAD R2, R3, R18, RZ ;  /* 0x0000001203027224 */ /* 0x000fce00078e02ff */
.L_x_309:
[----:B------:R-:W-:Y:S05]  /*ec90*/  BSYNC B1 ;  /* 0x0000000000017941 */ /* 0x000fea0003800000 */
.L_x_308:
[----:B0-----:R-:W-:Y:S01]  /*eca0*/  @!P5 IMAD R3, R32, R17, R2 ;  /* 0x000000112003d224 */ /* 0x001fe200078e0202 */
[----:B------:R-:W-:Y:S04]  /*ecb0*/  BSSY B1, `(.L_x_310) ;  /* 0x0000006000017945 */ /* 0x000fe80003800000 */
[----:B------:R0:W-:Y:S01]  /*ecc0*/  @!P5 STG.E.U8 desc[UR36][R6.64+0x10], R3 ;  /* 0x000010030600d986 */ /* 0x0001e2000c101124 */
[----:B------:R-:W-:Y:S05]  /*ecd0*/  @P6 BRA `(.L_x_311) ;  /* 0x00000000000c6947 */ /* 0x000fea0003800000 */
[----:B------:R-:W0:Y:S02]  /*ece0*/  LDG.E.U8 R16, desc[UR36][R14.64+0x11] ;  /* 0x000011240e107981 */ /* 0x000e24000c1e1100 */
[----:B0-----:R-:W-:-:S05]  /*ecf0*/  PRMT R3, R16, 0x8880, RZ ;  /* 0x0000888010037816 */ /* 0x001fca00000000ff */
[----:B------:R-:W-:-:S07]  /*ed00*/  IMAD R2, R3, R18, RZ ;  /* 0x0000001203027224 */ /* 0x000fce00078e02ff */
.L_x_311:
[----:B------:R-:W-:Y:S05]  /*ed10*/  BSYNC B1 ;  /* 0x0000000000017941 */ /* 0x000fea0003800000 */
.L_x_310:
[----:B------:R-:W-:Y:S01]  /*ed20*/  @!P6 IMAD R33, R33, R17, R2 ;  /* 0x000000112121e224 */ /* 0x000fe200078e0202 */
[----:B------:R-:W-:Y:S04]  /*ed30*/  BSSY B1, `(.L_x_312) ;  /* 0x0000006000017945 */ /* 0x000fe80003800000 */
[----:B------:R0:W-:Y:S01]  /*ed40*/  @!P6 STG.E.U8 desc[UR36][R6.64+0x11], R33 ;  /* 0x000011210600e986 */ /* 0x0001e2000c101124 */
[----:B------:R-:W-:Y:S05]  /*ed50*/  @P1 BRA `(.L_x_313) ;  /* 0x00000000000c1947 */ /* 0x000fea0003800000 */
[----:B------:R-:W0:Y:S02]  /*ed60*/  LDG.E.U8 R16, desc[UR36][R156.64+0x10] ;  /* 0x000010249c107981 */ /* 0x000e24000c1e1100 */
[----:B0-----:R-:W-:-:S05]  /*ed70*/  PRMT R3, R16, 0x8880, RZ ;  /* 0x0000888010037816 */ /* 0x001fca00000000ff */
[----:B------:R-:W-:-:S07]  /*ed80*/  IMAD R2, R3, R18, RZ ;  /* 0x0000001203027224 */ /* 0x000fce00078e02ff */
.L_x_313:
[----:B------:R-:W-:Y:S05]  /*ed90*/  BSYNC B1 ;  /* 0x0000000000017941 */ /* 0x000fea0003800000 */
.L_x_312:
[----:B------:R-:W-:Y:S01]  /*eda0*/  ISETP.LT.OR P4, PT, R0, 0x12, !P0 ;  /* 0x000000120000780c */ /* 0x000fe20004781670 */
[----:B0-----:R-:W-:Y:S01]  /*edb0*/  @!P1 IMAD R3, R34, R17, R2 ;  /* 0x0000001122039224 */ /* 0x001fe200078e0202 */
        /* <DEDUP_REMOVED lines=10> */
.L_x_315:
[----:B------:R-:W-:Y:S05]  /*ee60*/  BSYNC B1 ;  /* 0x0000000000017941 */ /* 0x000fea0003800000 */
.L_x_314:
[----:B------:R-:W-:Y:S01]  /*ee70*/  @!P4 IMAD R35, R35, R17, R2 ;  /* 0x000000112323c224 */ /* 0x000fe200078e0202 */
[----:B------:R-:W-:Y:S04]  /*ee80*/  BSSY B1, `(.L_x_316) ;  /* 0x0000006000017945 */ /* 0x000fe80003800000 */
[----:B------:R0:W-:Y:S01]  /*ee90*/  @!P4 STG.E.U8 desc[UR36][R8.64+0x11], R35 ;  /* 0x000011230800c986 */ /* 0x0001e2000c101124 */
[----:B------:R-:W-:Y:S05]  /*eea0*/  @P3 BRA `(.L_x_317) ;  /* 0x00000000000c3947 */ /* 0x000fea0003800000 */
[----:B------:R-:W0:Y:S02]  /*eeb0*/  LDG.E.U8 R16, desc[UR36][R14.64+0x18] ;  /* 0x000018240e107981 */ /* 0x000e24000c1e1100 */
[----:B0-----:R-:W-:-:S05]  /*eec0*/  PRMT R3, R16, 0x8880, RZ ;  /* 0x0000888010037816 */ /* 0x001fca00000000ff */
[----:B------:R-:W-:-:S07]  /*eed0*/  IMAD R2, R3, R18, RZ ;  /* 0x0000001203027224 */ /* 0x000fce00078e02ff */
.L_x_317:
[----:B------:R-:W-:Y:S05]  /*eee0*/  BSYNC B1 ;  /* 0x0000000000017941 */ /* 0x000fea0003800000 */
.L_x_316:
[----:B0-----:R-:W-:Y:S01]  /*eef0*/  @!P3 IMAD R3, R36, R17, R2 ;  /* 0x000000112403b224 */ /* 0x001fe200078e0202 */
[----:B------:R-:W-:Y:S04]  /*ef00*/  BSSY B1, `(.L_x_318) ;  /* 0x0000006000017945 */ /* 0x000fe80003800000 */
[----:B------:R0:W-:Y:S01]  /*ef10*/  @!P3 STG.E.U8 desc[UR36][R6.64+0x18], R3 ;  /* 0x000018030600b986 */ /* 0x0001e2000c101124 */
[----:B------:R-:W-:Y:S05]  /*ef20*/  @P5 BRA `(.L_x_319) ;  /* 0x00000000000c5947 */ /* 0x000fea0003800000 */
[----:B------:R-:W0:Y:S02]  /*ef30*/  LDG.E.U8 R16, desc[UR36][R14.64+0x19] ;  /* 0x000019240e107981 */ /* 0x000e24000c1e1100 */
[----:B0-----:R-:W-:-:S05]  /*ef40*/  PRMT R3, R16, 0x8880, RZ ;  /* 0x0000888010037816 */ /* 0x001fca00000000ff */
[----:B------:R-:W-:-:S07]  /*ef50*/  IMAD R2, R3, R18, RZ ;  /* 0x0000001203027224 */ /* 0x000fce00078e02ff */
.L_x_319:
[----:B------:R-:W-:Y:S05]  /*ef60*/  BSYNC B1 ;  /* 0x0000000000017941 */ /* 0x000fea0003800000 */
.L_x_318:
[----:B------:R-:W-:Y:S01]  /*ef70*/  @!P5 IMAD R37, R37, R17, R2 ;  /* 0x000000112525d224 */ /* 0x000fe200078e0202 */
[----:B------:R-:W-:Y:S04]  /*ef80*/  BSSY B1, `(.L_x_320) ;  /* 0x0000006000017945 */ /* 0x000fe80003800000 */
[----:B------:R0:W-:Y:S01]  /*ef90*/  @!P5 STG.E.U8 desc[UR36][R6.64+0x19], R37 ;  /* 0x000019250600d986 */ /* 0x0001e2000c101124 */
[----:B------:R-:W-:Y:S05]  /*efa0*/  @P6 BRA `(.L_x_321) ;  /* 0x00000000000c6947 */ /* 0x000fea0003800000 */
[----:B------:R-:W0:Y:S02]  /*efb0*/  LDG.E.U8 R16, desc[UR36][R156.64+0x18] ;  /* 0x000018249c107981 */ /* 0x000e24000c1e1100 */
[----:B0-----:R-:W-:-:S05]  /*efc0*/  PRMT R3, R16, 0x8880, RZ ;  /* 0x0000888010037816 */ /* 0x001fca00000000ff */
[----:B------:R-:W-:-:S07]  /*efd0*/  IMAD R2, R3, R18, RZ ;  /* 0x0000001203027224 */ /* 0x000fce00078e02ff */
.L_x_321:
[----:B------:R-:W-:Y:S05]  /*efe0*/  BSYNC B1 ;  /* 0x0000000000017941 */ /* 0x000fea0003800000 */
.L_x_320:
[----:B0-----:R-:W-:Y:S01]  /*eff0*/  @!P6 IMAD R3, R38, R17, R2 ;  /* 0x000000112603e224 */ /* 0x001fe200078e0202 */
[----:B------:R-:W-:Y:S04]  /*f000*/  BSSY B1, `(.L_x_322) ;  /* 0x0000006000017945 */ /* 0x000fe80003800000 */
[----:B------:R0:W-:Y:S01]  /*f010*/  @!P6 STG.E.U8 desc[UR36][R8.64+0x18], R3 ;  /* 0x000018030800e986 */ /* 0x0001e2000c101124 */
[----:B------:R-:W-:Y:S05]  /*f020*/  @P1 BRA `(.L_x_323) ;  /* 0x00000000000c1947 */ /* 0x000fea0003800000 */
[----:B------:R-:W0:Y:S02]  /*f030*/  LDG.E.U8 R16, desc[UR36][R156.64+0x19] ;  /* 0x000019249c107981 */ /* 0x000e24000c1e1100 */
[----:B0-----:R-:W-:-:S05]  /*f040*/  PRMT R3, R16, 0x8880, RZ ;  /* 0x0000888010037816 */ /* 0x001fca00000000ff */
[----:B------:R-:W-:-:S07]  /*f050*/  IMAD R2, R3, R18, RZ ;  /* 0x0000001203027224 */ /* 0x000fce00078e02ff */
.L_x_323:
[----:B------:R-:W-:Y:S05]  /*f060*/  BSYNC B1 ;  /* 0x0000000000017941 */ /* 0x000fea0003800000 */
.L_x_322:
        /* <DEDUP_REMOVED lines=12> */
.L_x_325:
[----:B------:R-:W-:Y:S05]  /*f130*/  BSYNC B1 ;  /* 0x0000000000017941 */ /* 0x000fea0003800000 */
.L_x_324:
[----:B0-----:R-:W-:Y:S01]  /*f140*/  @!P4 IMAD R3, R40, R17, R2 ;  /* 0x000000112803c224 */ /* 0x001fe200078e0202 */
[----:B------:R-:W-:Y:S04]  /*f150*/  BSSY B1, `(.L_x_326) ;  /* 0x0000006000017945 */ /* 0x000fe80003800000 */
[----:B------:R0:W-:Y:S01]  /*f160*/  @!P4 STG.E.U8 desc[UR36][R6.64+0x20], R3 ;  /* 0x000020030600c986 */ /* 0x0001e2000c101124 */
[----:B------:R-:W-:Y:S05]  /*f170*/  @P3 BRA `(.L_x_327) ;  /* 0x00000000000c3947 */ /* 0x000fea0003800000 */
[----:B------:R-:W0:Y:S02]  /*f180*/  LDG.E.U8 R16, desc[UR36][R14.64+0x21] ;  /* 0x000021240e107981 */ /* 0x000e24000c1e1100 */
[----:B0-----:R-:W-:-:S05]  /*f190*/  PRMT R3, R16, 0x8880, RZ ;  /* 0x0000888010037816 */ /* 0x001fca00000000ff */
[----:B------:R-:W-:-:S07]  /*f1a0*/  IMAD R2, R3, R18, RZ ;  /* 0x0000001203027224 */ /* 0x000fce00078e02ff */
.L_x_327:
[----:B------:R-:W-:Y:S05]  /*f1b0*/  BSYNC B1 ;  /* 0x0000000000017941 */ /* 0x000fea0003800000 */
.L_x_326:
[----:B------:R-:W-:Y:S01]  /*f1c0*/  @!P3 IMAD R41, R41, R17, R2 ;  /* 0x000000112929b224 */ /* 0x000fe200078e0202 */
[----:B------:R-:W-:Y:S04]  /*f1d0*/  BSSY B1, `(.L_x_328) ;  /* 0x0000006000017945 */ /* 0x000fe80003800000 */
[----:B------:R0:W-:Y:S01]  /*f1e0*/  @!P3 STG.E.U8 desc[UR36][R6.64+0x21], R41 ;  /* 0x000021290600b986 */ /* 0x0001e2000c101124 */
[----:B------:R-:W-:Y:S05]  /*f1f0*/  @P5 BRA `(.L_x_329) ;  /* 0x00000000000c5947 */ /* 0x000fea0003800000 */
[----:B------:R-:W0:Y:S02]  /*f200*/  LDG.E.U8 R16, desc[UR36][R156.64+0x20] ;  /* 0x000020249c107981 */ /* 0x000e24000c1e1100 */
[----:B0-----:R-:W-:-:S05]  /*f210*/  PRMT R3, R16, 0x8880, RZ ;  /* 0x0000888010037816 */ /* 0x001fca00000000ff */
[----:B------:R-:W-:-:S07]  /*f220*/  IMAD R2, R3, R18, RZ ;  /* 0x0000001203027224 */ /* 0x000fce00078e02ff */
.L_x_329:
[----:B------:R-:W-:Y:S05]  /*f230*/  BSYNC B1 ;  /* 0x0000000000017941 */ /* 0x000fea0003800000 */
.L_x_328:
[----:B0-----:R-:W-:Y:S01]  /*f240*/  @!P5 IMAD R3, R42, R17, R2 ;  /* 0x000000112a03d224 */ /* 0x001fe200078e0202 */
[----:B------:R-:W-:Y:S04]  /*f250*/  BSSY B1, `(.L_x_330) ;  /* 0x0000006000017945 */ /* 0x000fe80003800000 */
[----:B------:R0:W-:Y:S01]  /*f260*/  @!P5 STG.E.U8 desc[UR36][R8.64+0x20], R3 ;  /* 0x000020030800d986 */ /* 0x0001e2000c101124 */
[----:B------:R-:W-:Y:S05]  /*f270*/  @P6 BRA `(.L_x_331) ;  /* 0x00000000000c6947 */ /* 0x000fea0003800000 */
[----:B------:R-:W0:Y:S02]  /*f280*/  LDG.E.U8 R16, desc[UR36][R156.64+0x21] ;  /* 0x000021249c107981 */ /* 0x000e24000c1e1100 */
[----:B0-----:R-:W-:-:S05]  /*f290*/  PRMT R3, R16, 0x8880, RZ ;  /* 0x0000888010037816 */ /* 0x001fca00000000ff */
[----:B------:R-:W-:-:S07]  /*f2a0*/  IMAD R2, R3, R18, RZ ;  /* 0x0000001203027224 */ /* 0x000fce00078e02ff */
.L_x_331:
[----:B------:R-:W-:Y:S05]  /*f2b0*/  BSYNC B1 ;  /* 0x0000000000017941 */ /* 0x000fea0003800000 */
.L_x_330:
[----:B------:R-:W-:Y:S01]  /*f2c0*/  @!P6 IMAD R43, R43, R17, R2 ;  /* 0x000000112b2be224 */ /* 0x000fe200078e0202 */
[----:B------:R-:W-:Y:S04]  /*f2d0*/  BSSY B1, `(.L_x_332) ;  /* 0x0000006000017945 */ /* 0x000fe80003800000 */
[----:B------:R0:W-:Y:S01]  /*f2e0*/  @!P6 STG.E.U8 desc[UR36][R8.64+0x21], R43 ;  /* 0x0000212b0800e986 */ /* 0x0001e2000c101124 */
[----:B------:R-:W-:Y:S05]  /*f2f0*/  @P1 BRA `(.L_x_333) ;  /* 0x00000000000c1947 */ /* 0x000fea0003800000 */
[----:B------:R-:W0:Y:S02]  /*f300*/  LDG.E.U8 R16, desc[UR36][R14.64+0x28] ;  /* 0x000028240e107981 */ /* 0x000e24000c1e1100 */
[----:B0-----:R-:W-:-:S05]  /*f310*/  PRMT R3, R16, 0x8880, RZ ;  /* 0x0000888010037816 */ /* 0x001fca00000000ff */
[----:B------:R-:W-:-:S07]  /*f320*/  IMAD R2, R3, R18, RZ ;  /* 0x0000001203027224 */ /* 0x000fce00078e02ff */
.L_x_333:
[----:B------:R-:W-:Y:S05]  /*f330*/  BSYNC B1 ;  /* 0x0000000000017941 */ /* 0x000fea0003800000 */
.L_x_332:
        /* <DEDUP_REMOVED lines=12> */
.L_x_335:
[----:B------:R-:W-:Y:S05]  /*f400*/  BSYNC B1 ;  /* 0x0000000000017941 */ /* 0x000fea0003800000 */
.L_x_334:
[----:B------:R-:W-:Y:S01]  /*f410*/  @!P4 IMAD R45, R45, R17, R2 ;  /* 0x000000112d2dc224 */ /* 0x000fe200078e0202 */
[----:B------:R-:W-:Y:S04]  /*f420*/  BSSY B1, `(.L_x_336) ;  /* 0x0000006000017945 */ /* 0x000fe80003800000 */
[----:B------:R0:W-:Y:S01]  /*f430*/  @!P4 STG.E.U8 desc[UR36][R6.64+0x29], R45 ;  /* 0x0000292d0600c986 */ /* 0x0001e2000c101124 */
[----:B------:R-:W-:Y:S05]  /*f440*/  @P3 BRA `(.L_x_337) ;  /* 0x00000000000c3947 */ /* 0x000fea0003800000 */
[----:B------:R-:W0:Y:S02]  /*f450*/  LDG.E.U8 R16, desc[UR36][R156.64+0x28] ;  /* 0x000028249c107981 */ /* 0x000e24000c1e1100 */
[----:B0-----:R-:W-:-:S05]  /*f460*/  PRMT R3, R16, 0x8880, RZ ;  /* 0x0000888010037816 */ /* 0x001fca00000000ff */
[----:B------:R-:W-:-:S07]  /*f470*/  IMAD R2, R3, R18, RZ ;  /* 0x0000001203027224 */ /* 0x000fce00078e02ff */
.L_x_337:
[----:B------:R-:W-:Y:S05]  /*f480*/  BSYNC B1 ;  /* 0x0000000000017941 */ /* 0x000fea0003800000 */
.L_x_336:
[----:B0-----:R-:W-:Y:S01]  /*f490*/  @!P3 IMAD R3, R46, R17, R2 ;  /* 0x000000112e03b224 */ /* 0x001fe200078e0202 */
[----:B------:R-:W-:Y:S04]  /*f4a0*/  BSSY B1, `(.L_x_338) ;  /* 0x0000006000017945 */ /* 0x000fe80003800000 */
[----:B------:R0:W-:Y:S01]  /*f4b0*/  @!P3 STG.E.U8 desc[UR36][R8.64+0x28], R3 ;  /* 0x000028030800b986 */ /* 0x0001e2000c101124 */
[----:B------:R-:W-:Y:S05]  /*f4c0*/  @P5 BRA `(.L_x_339) ;  /* 0x00000000000c5947 */ /* 0x000fea0003800000 */
[----:B------:R-:W0:Y:S02]  /*f4d0*/  LDG.E.U8 R16, desc[UR36][R156.64+0x29] ;  /* 0x000029249c107981 */ /* 0x000e24000c1e1100 */
[----:B0-----:R-:W-:-:S05]  /*f4e0*/  PRMT R3, R16, 0x8880, RZ ;  /* 0x0000888010037816 */ /* 0x001fca00000000ff */
[----:B------:R-:W-:-:S07]  /*f4f0*/  IMAD R2, R3, R18, RZ ;  /* 0x0000001203027224 */ /* 0x000fce00078e02ff */
.L_x_339:
[----:B------:R-:W-:Y:S05]  /*f500*/  BSYNC B1 ;  /* 0x0000000000017941 */ /* 0x000fea0003800000 */
.L_x_338:
[----:B------:R-:W-:Y:S01]  /*f510*/  @!P5 IMAD R47, R47, R17, R2 ;  /* 0x000000112f2fd224 */ /* 0x000fe200078e0202 */
[----:B------:R-:W-:Y:S04]  /*f520*/  BSSY B1, `(.L_x_340) ;  /* 0x0000006000017945 */ /* 0x000fe80003800000 */
[----:B------:R0:W-:Y:S01]  /*f530*/  @!P5 STG.E.U8 desc[UR36][R8.64+0x29], R47 ;  /* 0x0000292f0800d986 */ /* 0x0001e2000c101124 */
[----:B------:R-:W-:Y:S05]  /*f540*/  @P6 BRA `(.L_x_341) ;  /* 0x00000000000c6947 */ /* 0x000fea0003800000 */
[----:B------:R-:W0:Y:S02]  /*f550*/  LDG.E.U8 R16, desc[UR36][R14.64+0x30] ;  /* 0x000030240e107981 */ /* 0x000e24000c1e1100 */
[----:B0-----:R-:W-:-:S05]  /*f560*/  PRMT R3, R16, 0x8880, RZ ;  /* 0x0000888010037816 */ /* 0x001fca00000000ff */
[----:B------:R-:W-:-:S07]  /*f570*/  IMAD R2, R3, R18, RZ ;  /* 0x0000001203027224 */ /* 0x000fce00078e02ff */
.L_x_341:
[----:B------:R-:W-:Y:S05]  /*f580*/  BSYNC B1 ;  /* 0x0000000000017941 */ /* 0x000fea0003800000 */
.L_x_340:
[----:B0-----:R-:W-:Y:S01]  /*f590*/  @!P6 IMAD R3, R48, R17, R2 ;  /* 0x000000113003e224 */ /* 0x001fe200078e0202 */
[----:B------:R-:W-:Y:S04]  /*f5a0*/  BSSY B1, `(.L_x_342) ;  /* 0x0000006000017945 */ /* 0x000fe80003800000 */
[----:B------:R0:W-:Y:S01]  /*f5b0*/  @!P6 STG.E.U8 desc[UR36][R6.64+0x30], R3 ;  /* 0x000030030600e986 */ /* 0x0001e2000c101124 */
[----:B------:R-:W-:Y:S05]  /*f5c0*/  @P1 BRA `(.L_x_343) ;  /* 0x00000000000c1947 */ /* 0x000fea0003800000 */
[----:B------:R-:W0:Y:S02]  /*f5d0*/  LDG.E.U8 R16, desc[UR36][R14.64+0x31] ;  /* 0x000031240e107981 */ /* 0x000e24000c1e1100 */
[----:B0-----:R-:W-:-:S05]  /*f5e0*/  PRMT R3, R16, 0x8880, RZ ;  /* 0x0000888010037816 */ /* 0x001fca00000000ff */
[----:B------:R-:W-:-:S07]  /*f5f0*/  IMAD R2, R3, R18, RZ ;  /* 0x0000001203027224 */ /* 0x000fce00078e02ff */
.L_x_343:
[----:B------:R-:W-:Y:S05]  /*f600*/  BSYNC B1 ;  /* 0x0000000000017941 */ /* 0x000fea0003800000 */
.L_x_342:
        /* <DEDUP_REMOVED lines=12> */
.L_x_345:
[----:B------:R-:W-:Y:S05]  /*f6d0*/  BSYNC B1 ;  /* 0x0000000000017941 */ /* 0x000fea0003800000 */
.L_x_344:
[----:B0-----:R-:W-:Y:S01]  /*f6e0*/  @!P4 IMAD R3, R50, R17, R2 ;  /* 0x000000113203c224 */ /* 0x001fe200078e0202 */
[----:B------:R-:W-:Y:S04]  /*f6f0*/  BSSY B1, `(.L_x_346) ;  /* 0x0000006000017945 */ /* 0x000fe80003800000 */
[----:B------:R0:W-:Y:S01]  /*f700*/  @!P4 STG.E.U8 desc[UR36][R8.64+0x30], R3 ;  /* 0x000030030800c986 */ /* 0x0001e2000c101124 */
[----:B------:R-:W-:Y:S05]  /*f710*/  @P3 BRA `(.L_x_347) ;  /* 0x00000000000c3947 */ /* 0x000fea0003800000 */
[----:B------:R-:W0:Y:S02]  /*f720*/  LDG.E.U8 R16, desc[UR36][R156.64+0x31] ;  /* 0x000031249c107981 */ /* 0x000e24000c1e1100 */
[----:B0-----:R-:W-:-:S05]  /*f730*/  PRMT R3, R16, 0x8880, RZ ;  /* 0x0000888010037816 */ /* 0x001fca00000000ff */
[----:B------:R-:W-:-:S07]  /*f740*/  IMAD R2, R3, R18, RZ ;  /* 0x0000001203027224 */ /* 0x000fce00078e02ff */
.L_x_347:
[----:B------:R-:W-:Y:S05]  /*f750*/  BSYNC B1 ;  /* 0x0000000000017941 */ /* 0x000fea0003800000 */
.L_x_346:
[----:B------:R-:W-:Y:S01]  /*f760*/  @!P3 IMAD R51, R51, R17, R2 ;  /* 0x000000113333b224 */ /* 0x000fe200078e0202 */
[----:B------:R-:W-:Y:S04]  /*f770*/  BSSY B1, `(.L_x_348) ;  /* 0x0000006000017945 */ /* 0x000fe80003800000 */
[----:B------:R0:W-:Y:S01]  /*f780*/  @!P3 STG.E.U8 desc[UR36][R8.64+0x31], R51 ;  /* 0x000031330800b986 */ /* 0x0001e2000c101124 */
[----:B------:R-:W-:Y:S05]  /*f790*/  @P5 BRA `(.L_x_349) ;  /* 0x00000000000c5947 */ /* 0x000fea0003800000 */
[----:B------:R-:W0:Y:S02]  /*f7a0*/  LDG.E.U8 R16, desc[UR36][R14.64+0x38] ;  /* 0x000038240e107981 */ /* 0x000e24000c1e1100 */
[----:B0-----:R-:W-:-:S05]  /*f7b0*/  PRMT R3, R16, 0x8880, RZ ;  /* 0x0000888010037816 */ /* 0x001fca00000000ff */
[----:B------:R-:W-:-:S07]  /*f7c0*/  IMAD R2, R3, R18, RZ ;  /* 0x0000001203027224 */ /* 0x000fce00078e02ff */
.L_x_349:
[----:B------:R-:W-:Y:S05]  /*f7d0*/  BSYNC B1 ;  /* 0x0000000000017941 */ /* 0x000fea0003800000 */
.L_x_348:
[----:B0-----:R-:W-:Y:S01]  /*f7e0*/  @!P5 IMAD R3, R52, R17, R2 ;  /* 0x000000113403d224 */ /* 0x001fe200078e0202 */
[----:B------:R-:W-:Y:S04]  /*f7f0*/  BSSY B1, `(.L_x_350) ;  /* 0x0000006000017945 */ /* 0x000fe80003800000 */
[----:B------:R0:W-:Y:S01]  /*f800*/  @!P5 STG.E.U8 desc[UR36][R6.64+0x38], R3 ;  /* 0x000038030600d986 */ /* 0x0001e2000c101124 */
[----:B------:R-:W-:Y:S05]  /*f810*/  @P6 BRA `(.L_x_351) ;  /* 0x00000000000c6947 */ /* 0x000fea0003800000 */
[----:B------:R-:W0:Y:S02]  /*f820*/  LDG.E.U8 R16, desc[UR36][R14.64+0x39] ;  /* 0x000039240e107981 */ /* 0x000e24000c1e1100 */
[----:B0-----:R-:W-:-:S05]  /*f830*/  PRMT R3, R16, 0x8880, RZ ;  /* 0x0000888010037816 */ /* 0x001fca00000000ff */
[----:B------:R-:W-:-:S07]  /*f840*/  IMAD R2, R3, R18, RZ ;  /* 0x0000001203027224 */ /* 0x000fce00078e02ff */
.L_x_351:
[----:B------:R-:W-:Y:S05]  /*f850*/  BSYNC B1 ;  /* 0x0000000000017941 */ /* 0x000fea0003800000 */
.L_x_350:
[----:B------:R-:W-:Y:S01]  /*f860*/  @!P6 IMAD R53, R53, R17, R2 ;  /* 0x000000113535e224 */ /* 0x000fe200078e0202 */
[----:B------:R-:W-:Y:S04]  /*f870*/  BSSY B1, `(.L_x_352) ;  /* 0x0000006000017945 */ /* 0x000fe80003800000 */
[----:B------:R0:W-:Y:S01]  /*f880*/  @!P6 STG.E.U8 desc[UR36][R6.64+0x39], R53 ;  /* 0x000039350600e986 */ /* 0x0001e2000c101124 */
[----:B------:R-:W-:Y:S05]  /*f890*/  @P1 BRA `(.L_x_353) ;  /* 0x00000000000c1947 */ /* 0x000fea0003800000 */
[----:B------:R-:W0:Y:S02]  /*f8a0*/  LDG.E.U8 R16, desc[UR36][R156.64+0x38] ;  /* 0x000038249c107981 */ /* 0x000e24000c1e1100 */
[----:B0-----:R-:W-:-:S05]  /*f8b0*/  PRMT R3, R16, 0x8880, RZ ;  /* 0x0000888010037816 */ /* 0x001fca00000000ff */
[----:B------:R-:W-:-:S07]  /*f8c0*/  IMAD R2, R3, R18, RZ ;  /* 0x0000001203027224 */ /* 0x000fce00078e02ff */
.L_x_353:
[----:B------:R-:W-:Y:S05]  /*f8d0*/  BSYNC B1 ;  /* 0x0000000000017941 */ /* 0x000fea0003800000 */
.L_x_352:
        /* <DEDUP_REMOVED lines=12> */
.L_x_355:
[----:B------:R-:W-:Y:S05]  /*f9a0*/  BSYNC B1 ;  /* 0x0000000000017941 */ /* 0x000fea0003800000 */
.L_x_354:
[----:B------:R-:W-:Y:S01]  /*f9b0*/  @!P4 IMAD R55, R55, R17, R2 ;  /* 0x000000113737c224 */ /* 0x000fe200078e0202 */
[----:B------:R-:W-:Y:S04]  /*f9c0*/  BSSY B1, `(.L_x_356) ;  /* 0x0000006000017945 */ /* 0x000fe80003800000 */
[----:B------:R0:W-:Y:S01]  /*f9d0*/  @!P4 STG.E.U8 desc[UR36][R8.64+0x39], R55 ;  /* 0x000039370800c986 */ /* 0x0001e2000c101124 */
[----:B------:R-:W-:Y:S05]  /*f9e0*/  @P3 BRA `(.L_x_357) ;  /* 0x00000000000c3947 */ /* 0x000fea0003800000 */
[----:B------:R-:W0:Y:S02]  /*f9f0*/  LDG.E.U8 R16, desc[UR36][R14.64+0x40] ;  /* 0x000040240e107981 */ /* 0x000e24000c1e1100 */
[----:B0-----:R-:W-:-:S05]  /*fa00*/  PRMT R3, R16, 0x8880, RZ ;  /* 0x0000888010037816 */ /* 0x001fca00000000ff */
[----:B------:R-:W-:-:S07]  /*fa10*/  IMAD R2, R3, R18, RZ ;  /* 0x0000001203027224 */ /* 0x000fce00078e02ff */
.L_x_357:
[----:B------:R-:W-:Y:S05]  /*fa20*/  BSYNC B1 ;  /* 0x0000000000017941 */ /* 0x000fea0003800000 */
.L_x_356:
[----:B0-----:R-:W-:Y:S01]  /*fa30*/  @!P3 IMAD R3, R56, R17, R2 ;  /* 0x000000113803b224 */ /* 0x001fe200078e0202 */
[----:B------:R-:W-:Y:S04]  /*fa40*/  BSSY B1, `(.L_x_358) ;  /* 0x0000006000017945 */ /* 0x000fe80003800000 */
[----:B------:R0:W-:Y:S01]  /*fa50*/  @!P3 STG.E.U8 desc[UR36][R6.64+0x40], R3 ;  /* 0x000040030600b986 */ /* 0x0001e2000c101124 */
[----:B------:R-:W-:Y:S05]  /*fa60*/  @P5 BRA `(.L_x_359) ;  /* 0x00000000000c5947 */ /* 0x000fea0003800000 */
[----:B------:R-:W0:Y:S02]  /*fa70*/  LDG.E.U8 R16, desc[UR36][R14.64+0x41] ;  /* 0x000041240e107981 */ /* 0x000e24000c1e1100 */
[----:B0-----:R-:W-:-:S05]  /*fa80*/  PRMT R3, R16, 0x8880, RZ ;  /* 0x0000888010037816 */ /* 0x001fca00000000ff */
[----:B------:R-:W-:-:S07]  /*fa90*/  IMAD R2, R3, R18, RZ ;  /* 0x0000001203027224 */ /* 0x000fce00078e02ff */
.L_x_359:
[----:B------:R-:W-:Y:S05]  /*faa0*/  BSYNC B1 ;  /* 0x0000000000017941 */ /* 0x000fea0003800000 */
.L_x_358:
[----:B------:R-:W-:Y:S01]  /*fab0*/  @!P5 IMAD R57, R57, R17, R2 ;  /* 0x000000113939d224 */ /* 0x000fe200078e0202 */
[----:B------:R-:W-:Y:S04]  /*fac0*/  BSSY B1, `(.L_x_360) ;  /* 0x0000006000017945 */ /* 0x000fe80003800000 */
[----:B------:R0:W-:Y:S01]  /*fad0*/  @!P5 STG.E.U8 desc[UR36][R6.64+0x41], R57 ;  /* 0x000041390600d986 */ /* 0x0001e2000c101124 */
[----:B------:R-:W-:Y:S05]  /*fae0*/  @P6 BRA `(.L_x_361) ;  /* 0x00000000000c6947 */ /* 0x000fea0003800000 */
[----:B------:R-:W0:Y:S02]  /*faf0*/  LDG.E.U8 R16, desc[UR36][R156.64+0x40] ;  /* 0x000040249c107981 */ /* 0x000e24000c1e1100 */
[----:B0-----:R-:W-:-:S05]  /*fb00*/  PRMT R3, R16, 0x8880, RZ ;  /* 0x0000888010037816 */ /* 0x001fca00000000ff */
[----:B------:R-:W-:-:S07]  /*fb10*/  IMAD R2, R3, R18, RZ ;  /* 0x0000001203027224 */ /* 0x000fce00078e02ff */
.L_x_361:
[----:B------:R-:W-:Y:S05]  /*fb20*/  BSYNC B1 ;  /* 0x0000000000017941 */ /* 0x000fea0003800000 */
.L_x_360:
[----:B0-----:R-:W-:Y:S01]  /*fb30*/  @!P6 IMAD R3, R58, R17, R2 ;  /* 0x000000113a03e224 */ /* 0x001fe200078e0202 */
[----:B------:R-:W-:Y:S04]  /*fb40*/  BSSY B1, `(.L_x_362) ;  /* 0x0000006000017945 */ /* 0x000fe80003800000 */
[----:B------:R0:W-:Y:S01]  /*fb50*/  @!P6 STG.E.U8 desc[UR36][R8.64+0x40], R3 ;  /* 0x000040030800e986 */ /* 0x0001e2000c101124 */
[----:B------:R-:W-:Y:S05]  /*fb60*/  @P1 BRA `(.L_x_363) ;  /* 0x00000000000c1947 */ /* 0x000fea0003800000 */
[----:B------:R-:W0:Y:S02]  /*fb70*/  LDG.E.U8 R16, desc[UR36][R156.64+0x41] ;  /* 0x000041249c107981 */ /* 0x000e24000c1e1100 */
[----:B0-----:R-:W-:-:S05]  /*fb80*/  PRMT R3, R16, 0x8880, RZ ;  /* 0x0000888010037816 */ /* 0x001fca00000000ff */
[----:B------:R-:W-:-:S07]  /*fb90*/  IMAD R2, R3, R18, RZ ;  /* 0x0000001203027224 */ /* 0x000fce00078e02ff */
.L_x_363:
[----:B------:R-:W-:Y:S05]  /*fba0*/  BSYNC B1 ;  /* 0x0000000000017941 */ /* 0x000fea0003800000 */
.L_x_362:
        /* <DEDUP_REMOVED lines=12> */
.L_x_365:
[----:B------:R-:W-:Y:S05]  /*fc70*/  BSYNC B1 ;  /* 0x0000000000017941 */ /* 0x000fea0003800000 */
.L_x_364:
[----:B0-----:R-:W-:Y:S01]  /*fc80*/  @!P4 IMAD R3, R60, R17, R2 ;  /* 0x000000113c03c224 */ /* 0x001fe200078e0202 */
[----:B------:R-:W-:Y:S04]  /*fc90*/  BSSY B1, `(.L_x_366) ;  /* 0x0000006000017945 */ /* 0x000fe80003800000 */
[----:B------:R0:W-:Y:S01]  /*fca0*/  @!P4 STG.E.U8 desc[UR36][R6.64+0x48], R3 ;  /* 0x000048030600c986 */ /* 0x0001e2000c101124 */
[----:B------:R-:W-:Y:S05]  /*fcb0*/  @P3 BRA `(.L_x_367) ;  /* 0x00000000000c3947 */ /* 0x000fea0003800000 */
[----:B------:R-:W0:Y:S02]  /*fcc0*/  LDG.E.U8 R16, desc[UR36][R14.64+0x49] ;  /* 0x000049240e107981 */ /* 0x000e24000c1e1100 */
[----:B0-----:R-:W-:-:S05]  /*fcd0*/  PRMT R3, R16, 0x8880, RZ ;  /* 0x0000888010037816 */ /* 0x001fca00000000ff */
[----:B------:R-:W-:-:S07]  /*fce0*/  IMAD R2, R3, R18, RZ ;  /* 0x0000001203027224 */ /* 0x000fce00078e02ff */
.L_x_367:
[----:B------:R-:W-:Y:S05]  /*fcf0*/  BSYNC B1 ;  /* 0x0000000000017941 */ /* 0x000fea0003800000 */
.L_x_366:
[----:B------:R-:W-:Y:S01]  /*fd00*/  @!P3 IMAD R61, R61, R17, R2 ;  /* 0x000000113d3db224 */ /* 0x000fe200078e0202 */
[----:B------:R-:W-:Y:S04]  /*fd10*/  BSSY B1, `(.L_x_368) ;  /* 0x0000006000017945 */ /* 0x000fe80003800000 */
[----:B------:R0:W-:Y:S01]  /*fd20*/  @!P3 STG.E.U8 desc[UR36][R6.64+0x49], R61 ;  /* 0x0000493d0600b986 */ /* 0x0001e2000c101124 */
[----:B------:R-:W-:Y:S05]  /*fd30*/  @P5 BRA `(.L_x_369) ;  /* 0x00000000000c5947 */ /* 0x000fea0003800000 */
[----:B------:R-:W0:Y:S02]  /*fd40*/  LDG.E.U8 R16, desc[UR36][R156.64+0x48] ;  /* 0x000048249c107981 */ /* 0x000e24000c1e1100 */
[----:B0-----:R-:W-:-:S05]  /*fd50*/  PRMT R3, R16, 0x8880, RZ ;  /* 0x0000888010037816 */ /* 0x001fca00000000ff */
[----:B------:R-:W-:-:S07]  /*fd60*/  IMAD R2, R3, R18, RZ ;  /* 0x0000001203027224 */ /* 0x000fce00078e02ff */
.L_x_369:
[----:B------:R-:W-:Y:S05]  /*fd70*/  BSYNC B1 ;  /* 0x0000000000017941 */ /* 0x000fea0003800000 */
.L_x_368:
[----:B0-----:R-:W-:Y:S01]  /*fd80*/  @!P5 IMAD R3, R62, R17, R2 ;  /* 0x000000113e03d224 */ /* 0x001fe200078e0202 */
[----:B------:R-:W-:Y:S04]  /*fd90*/  BSSY B1, `(.L_x_370) ;  /* 0x0000006000017945 */ /* 0x000fe80003800000 */
[----:B------:R0:W-:Y:S01]  /*fda0*/  @!P5 STG.E.U8 desc[UR36][R8.64+0x48], R3 ;  /* 0x000048030800d986 */ /* 0x0001e2000c101124 */
[----:B------:R-:W-:Y:S05]  /*fdb0*/  @P6 BRA `(.L_x_371) ;  /* 0x00000000000c6947 */ /* 0x000fea0003800000 */
[----:B------:R-:W0:Y:S02]  /*fdc0*/  LDG.E.U8 R16, desc[UR36][R156.64+0x49] ;  /* 0x000049249c107981 */ /* 0x000e24000c1e1100 */
[----:B0-----:R-:W-:-:S05]  /*fdd0*/  PRMT R3, R16, 0x8880, RZ ;  /* 0x0000888010037816 */ /* 0x001fca00000000ff */
[----:B------:R-:W-:-:S07]  /*fde0*/  IMAD R2, R3, R18, RZ ;  /* 0x0000001203027224 */ /* 0x000fce00078e02ff */
.L_x_371:
[----:B------:R-:W-:Y:S05]  /*fdf0*/  BSYNC B1 ;  /* 0x0000000000017941 */ /* 0x000fea0003800000 */
.L_x_370:
[----:B------:R-:W-:Y:S01]  /*fe00*/  @!P6 IMAD R63, R63, R17, R2 ;  /* 0x000000113f3fe224 */ /* 0x000fe200078e0202 */
[----:B------:R-:W-:Y:S04]  /*fe10*/  BSSY B1, `(.L_x_372) ;  /* 0x0000006000017945 */ /* 0x000fe80003800000 */
[----:B------:R0:W-:Y:S01]  /*fe20*/  @!P6 STG.E.U8 desc[UR36][R8.64+0x49], R63 ;  /* 0x0000493f0800e986 */ /* 0x0001e2000c101124 */
[----:B------:R-:W-:Y:S05]  /*fe30*/  @P1 BRA `(.L_x_373) ;  /* 0x00000000000c1947 */ /* 0x000fea0003800000 */
[----:B------:R-:W0:Y:S02]  /*fe40*/  LDG.E.U8 R16, desc[UR36][R14.64+0x50] ;  /* 0x000050240e107981 */ /* 0x000e24000c1e1100 */
[----:B0-----:R-:W-:-:S05]  /*fe50*/  PRMT R3, R16, 0x8880, RZ ;  /* 0x0000888010037816 */ /* 0x001fca00000000ff */
[----:B------:R-:W-:-:S07]  /*fe60*/  IMAD R2, R3, R18, RZ ;  /* 0x0000001203027224 */ /* 0x000fce00078e02ff */
.L_x_373:
[----:B------:R-:W-:Y:S05]  /*fe70*/  BSYNC B1 ;  /* 0x0000000000017941 */ /* 0x000fea0003800000 */
.L_x_372:
        /* <DEDUP_REMOVED lines=12> */
.L_x_375:
[----:B------:R-:W-:Y:S05]  /*ff40*/  BSYNC B1 ;  /* 0x0000000000017941 */ /* 0x000fea0003800000 */
.L_x_374:
[----:B------:R-:W-:Y:S01]  /*ff50*/  @!P4 IMAD R65, R65, R17, R2 ;  /* 0x000000114141c224 */ /* 0x000fe200078e0202 */
[----:B------:R-:W-:Y:S04]  /*ff60*/  BSSY B1, `(.L_x_376) ;  /* 0x0000006000017945 */ /* 0x000fe80003800000 */
[----:B------:R0:W-:Y:S01]  /*ff70*/  @!P4 STG.E.U8 desc[UR36][R6.64+0x51], R65 ;  /* 0x000051410600c986 */ /* 0x0001e2000c101124 */
[----:B------:R-:W-:Y:S05]  /*ff80*/  @P3 BRA `(.L_x_377) ;  /* 0x00000000000c3947 */ /* 0x000fea0003800000 */
[----:B------:R-:W0:Y:S02]  /*ff90*/  LDG.E.U8 R16, desc[UR36][R156.64+0x50] ;  /* 0x000050249c107981 */ /* 0x000e24000c1e1100 */
[----:B0-----:R-:W-:-:S05]  /*ffa0*/  PRMT R3, R16, 0x8880, RZ ;  /* 0x0000888010037816 */ /* 0x001fca00000000ff */
[----:B------:R-:W-:-:S07]  /*ffb0*/  IMAD R2, R3, R18, RZ ;  /* 0x0000001203027224 */ /* 0x000fce00078e02ff */
.L_x_377:
[----:B------:R-:W-:Y:S05]  /*ffc0*/  BSYNC B1 ;  /* 0x0000000000017941 */ /* 0x000fea0003800000 */
.L_x_376:
[----:B0-----:R-:W-:Y:S01]  /*ffd0*/  @!P3 IMAD R3, R66, R17, R2 ;  /* 0x000000114203b224 */ /* 0x001fe200078e0202 */
[----:B------:R-:W-:Y:S04]  /*ffe0*/  BSSY B1, `(.L_x_378) ;  /* 0x0000006000017945 */ /* 0x000fe80003800000 */
[----:B------:R0:W-:Y:S01]  /*fff0*/  @!P3 STG.E.U8 desc[UR36][R8.64+0x50], R3 ;  /* 0x000050030800b986 */ /* 0x0001e2000c101124 */
[----:B------:R-:W-:Y:S05]  /*10000*/  @P5 BRA `(.L_x_379) ;  /* 0x00000000000c5947 */ /* 0x000fea0003800000 */
[----:B------:R-:W0:Y:S02]  /*10010*/  LDG.E.U8 R16, desc[UR36][R156.64+0x51] ;  /* 0x000051249c107981 */ /* 0x000e24000c1e1100 */
[----:B0-----:R-:W-:-:S05]  /*10020*/  PRMT R3, R16, 0x8880, RZ ;  /* 0x0000888010037816 */ /* 0x001fca00000000ff */
[----:B------:R-:W-:-:S07]  /*10030*/  IMAD R2, R3, R18, RZ ;  /* 0x0000001203027224 */ /* 0x000fce00078e02ff */
.L_x_379:
[----:B------:R-:W-:Y:S05]  /*10040*/  BSYNC B1 ;  /* 0x0000000000017941 */ /* 0x000fea0003800000 */
.L_x_378:
[----:B------:R-:W-:Y:S01]  /*10050*/  @!P5 IMAD R67, R67, R17, R2 ;  /* 0x000000114343d224 */ /* 0x000fe200078e0202 */
[----:B------:R-:W-:Y:S04]  /*10060*/  BSSY B1, `(.L_x_380) ;  /* 0x0000006000017945 */ /* 0x000fe80003800000 */
[----:B------:R0:W-:Y:S01]  /*10070*/  @!P5 STG.E.U8 desc[UR36][R8.64+0x51], R67 ;  /* 0x000051430800d986 */ /* 0x0001e2000c101124 */
[----:B------:R-:W-:Y:S05]  /*10080*/  @P6 BRA `(.L_x_381) ;  /* 0x00000000000c6947 */ /* 0x000fea0003800000 */
[----:B------:R-:W0:Y:S02]  /*10090*/  LDG.E.U8 R16, desc[UR36][R14.64+0x58] ;  /* 0x000058240e107981 */ /* 0x000e24000c1e1100 */
[----:B0-----:R-:W-:-:S05]  /*100a0*/  PRMT R3, R16, 0x8880, RZ ;  /* 0x0000888010037816 */ /* 0x001fca00000000ff */
[----:B------:R-:W-:-:S07]  /*100b0*/  IMAD R2, R3, R18, RZ ;  /* 0x0000001203027224 */ /* 0x000fce00078e02ff */
.L_x_381:
[----:B------:R-:W-:Y:S05]  /*100c0*/  BSYNC B1 ;  /* 0x0000000000017941 */ /* 0x000fea0003800000 */
.L_x_380:
[----:B0-----:R-:W-:Y:S01]  /*100d0*/  @!P6 IMAD R3, R68, R17, R2 ;  /* 0x000000114403e224 */ /* 0x001fe200078e0202 */
[----:B------:R-:W-:Y:S04]  /*100e0*/  BSSY B1, `(.L_x_382) ;  /* 0x0000006000017945 */ /* 0x000fe80003800000 */
[----:B------:R0:W-:Y:S01]  /*100f0*/  @!P6 STG.E.U8 desc[UR36][R6.64+0x58], R3 ;  /* 0x000058030600e986 */ /* 0x0001e2000c101124 */
[----:B------:R-:W-:Y:S05]  /*10100*/  @P1 BRA `(.L_x_383) ;  /* 0x00000000000c1947 */ /* 0x000fea0003800000 */
[----:B------:R-:W0:Y:S02]  /*10110*/  LDG.E.U8 R16, desc[UR36][R14.64+0x59] ;  /* 0x000059240e107981 */ /* 0x000e24000c1e1100 */
[----:B0-----:R-:W-:-:S05]  /*10120*/  PRMT R3, R16, 0x8880, RZ ;  /* 0x0000888010037816 */ /* 0x001fca00000000ff */
[----:B------:R-:W-:-:S07]  /*10130*/  IMAD R2, R3, R18, RZ ;  /* 0x0000001203027224 */ /* 0x000fce00078e02ff */
.L_x_383:
[----:B------:R-:W-:Y:S05]  /*10140*/  BSYNC B1 ;  /* 0x0000000000017941 */ /* 0x000fea0003800000 */
.L_x_382:
        /* <DEDUP_REMOVED lines=12> */
.L_x_385:
[----:B------:R-:W-:Y:S05]  /*10210*/  BSYNC B1 ;  /* 0x0000000000017941 */ /* 0x000fea0003800000 */
.L_x_384:
[----:B0-----:R-:W-:Y:S01]  /*10220*/  @!P4 IMAD R3, R70, R17, R2 ;  /* 0x000000114603c224 */ /* 0x001fe200078e0202 */
[----:B------:R-:W-:Y:S04]  /*10230*/  BSSY B1, `(.L_x_386) ;  /* 0x0000006000017945 */ /* 0x000fe80003800000 */
[----:B------:R0:W-:Y:S01]  /*10240*/  @!P4 STG.E.U8 desc[UR36][R8.64+0x58], R3 ;  /* 0x000058030800c986 */ /* 0x0001e2000c101124 */
[----:B------:R-:W-:Y:S05]  /*10250*/  @P3 BRA `(.L_x_387) ;  /* 0x00000000000c3947 */ /* 0x000fea0003800000 */
[----:B------:R-:W0:Y:S02]  /*10260*/  LDG.E.U8 R16, desc[UR36][R156.64+0x59] ;  /* 0x000059249c107981 */ /* 0x000e24000c1e1100 */
[----:B0-----:R-:W-:-:S05]  /*10270*/  PRMT R3, R16, 0x8880, RZ ;  /* 0x0000888010037816 */ /* 0x001fca00000000ff */
[----:B------:R-:W-:-:S07]  /*10280*/  IMAD R2, R3, R18, RZ ;  /* 0x0000001203027224 */ /* 0x000fce00078e02ff */
.L_x_387:
[----:B------:R-:W-:Y:S05]  /*10290*/  BSYNC B1 ;  /* 0x0000000000017941 */ /* 0x000fea0003800000 */
.L_x_386:
[----:B------:R-:W-:Y:S01]  /*102a0*/  @!P3 IMAD R71, R71, R17, R2 ;  /* 0x000000114747b224 */ /* 0x000fe200078e0202 */
[----:B------:R-:W-:Y:S04]  /*102b0*/  BSSY B1, `(.L_x_388) ;  /* 0x0000006000017945 */ /* 0x000fe80003800000 */
[----:B------:R0:W-:Y:S01]  /*102c0*/  @!P3 STG.E.U8 desc[UR36][R8.64+0x59], R71 ;  /* 0x000059470800b986 */ /* 0x0001e2000c101124 */
[----:B------:R-:W-:Y:S05]  /*102d0*/  @P5 BRA `(.L_x_389) ;  /* 0x00000000000c5947 */ /* 0x000fea0003800000 */
[----:B------:R-:W0:Y:S02]  /*102e0*/  LDG.E.U8 R16, desc[UR36][R14.64+0x60] ;  /* 0x000060240e107981 */ /* 0x000e24000c1e1100 */
[----:B0-----:R-:W-:-:S05]  /*102f0*/  PRMT R3, R16, 0x8880, RZ ;  /* 0x0000888010037816 */ /* 0x001fca00000000ff */
[----:B------:R-:W-:-:S07]  /*10300*/  IMAD R2, R3, R18, RZ ;  /* 0x0000001203027224 */ /* 0x000fce00078e02ff */
.L_x_389:
[----:B------:R-:W-:Y:S05]  /*10310*/  BSYNC B1 ;  /* 0x0000000000017941 */ /* 0x000fea0003800000 */
.L_x_388:
[----:B0-----:R-:W-:Y:S01]  /*10320*/  @!P5 IMAD R3, R72, R17, R2 ;  /* 0x000000114803d224 */ /* 0x001fe200078e0202 */
[----:B------:R-:W-:Y:S04]  /*10330*/  BSSY B1, `(.L_x_390) ;  /* 0x0000006000017945 */ /* 0x000fe80003800000 */
[----:B------:R0:W-:Y:S01]  /*10340*/  @!P5 STG.E.U8 desc[UR36][R6.64+0x60], R3 ;  /* 0x000060030600d986 */ /* 0x0001e2000c101124 */
[----:B------:R-:W-:Y:S05]  /*10350*/  @P6 BRA `(.L_x_391) ;  /* 0x00000000000c6947 */ /* 0x000fea0003800000 */
[----:B------:R-:W0:Y:S02]  /*10360*/  LDG.E.U8 R16, desc[UR36][R14.64+0x61] ;  /* 0x000061240e107981 */ /* 0x000e24000c1e1100 */
[----:B0-----:R-:W-:-:S05]  /*10370*/  PRMT R3, R16, 0x8880, RZ ;  /* 0x0000888010037816 */ /* 0x001fca00000000ff */
[----:B------:R-:W-:-:S07]  /*10380*/  IMAD R2, R3, R18, RZ ;  /* 0x0000001203027224 */ /* 0x000fce00078e02ff */
.L_x_391:
[----:B------:R-:W-:Y:S05]  /*10390*/  BSYNC B1 ;  /* 0x0000000000017941 */ /* 0x000fea0003800000 */
.L_x_390:
[----:B------:R-:W-:Y:S01]  /*103a0*/  @!P6 IMAD R73, R73, R17, R2 ;  /* 0x000000114949e224 */ /* 0x000fe200078e0202 */
[----:B------:R-:W-:Y:S04]  /*103b0*/  BSSY B1, `(.L_x_392) ;  /* 0x0000006000017945 */ /* 0x000fe80003800000 */
[----:B------:R0:W-:Y:S01]  /*103c0*/  @!P6 STG.E.U8 desc[UR36][R6.64+0x61], R73 ;  /* 0x000061490600e986 */ /* 0x0001e2000c101124 */
[----:B------:R-:W-:Y:S05]  /*103d0*/  @P1 BRA `(.L_x_393) ;  /* 0x00000000000c1947 */ /* 0x000fea0003800000 */
[----:B------:R-:W0:Y:S02]  /*103e0*/  LDG.E.U8 R16, desc[UR36][R156.64+0x60] ;  /* 0x000060249c107981 */ /* 0x000e24000c1e1100 */
[----:B0-----:R-:W-:-:S05]  /*103f0*/  PRMT R3, R16, 0x8880, RZ ;  /* 0x0000888010037816 */ /* 0x001fca00000000ff */
[----:B------:R-:W-:-:S07]  /*10400*/  IMAD R2, R3, R18, RZ ;  /* 0x0000001203027224 */ /* 0x000fce00078e02ff */
.L_x_393:
[----:B------:R-:W-:Y:S05]  /*10410*/  BSYNC B1 ;  /* 0x0000000000017941 */ /* 0x000fea0003800000 */
.L_x_392:
        /* <DEDUP_REMOVED lines=12> */
.L_x_395:
[----:B------:R-:W-:Y:S05]  /*104e0*/  BSYNC B1 ;  /* 0x0000000000017941 */ /* 0x000fea0003800000 */
.L_x_394:
[----:B------:R-:W-:Y:S01]  /*104f0*/  @!P4 IMAD R75, R75, R17, R2 ;  /* 0x000000114b4bc224 */ /* 0x000fe200078e0202 */
[----:B------:R-:W-:Y:S04]  /*10500*/  BSSY B1, `(.L_x_396) ;  /* 0x0000006000017945 */ /* 0x000fe80003800000 */
[----:B------:R0:W-:Y:S01]  /*10510*/  @!P4 STG.E.U8 desc[UR36][R8.64+0x61], R75 ;  /* 0x0000614b0800c986 */ /* 0x0001e2000c101124 */
[----:B------:R-:W-:Y:S05]  /*10520*/  @P3 BRA `(.L_x_397) ;  /* 0x00000000000c3947 */ /* 0x000fea0003800000 */
[----:B------:R-:W0:Y:S02]  /*10530*/  LDG.E.U8 R16, desc[UR36][R14.64+0x68] ;  /* 0x000068240e107981 */ /* 0x000e24000c1e1100 */
[----:B0-----:R-:W-:-:S05]  /*10540*/  PRMT R3, R16, 0x8880, RZ ;  /* 0x0000888010037816 */ /* 0x001fca00000000ff */
[----:B------:R-:W-:-:S07]  /*10550*/  IMAD R2, R3, R18, RZ ;  /* 0x0000001203027224 */ /* 0x000fce00078e02ff */
.L_x_397:
[----:B------:R-:W-:Y:S05]  /*10560*/  BSYNC B1 ;  /* 0x0000000000017941 */ /* 0x000fea0003800000 */
.L_x_396:
[----:B0-----:R-:W-:Y:S01]  /*10570*/  @!P3 IMAD R3, R76, R17, R2 ;  /* 0x000000114c03b224 */ /* 0x001fe200078e0202 */
[----:B------:R-:W-:Y:S04]  /*10580*/  BSSY B1, `(.L_x_398) ;  /* 0x0000006000017945 */ /* 0x000fe80003800000 */
[----:B------:R0:W-:Y:S01]  /*10590*/  @!P3 STG.E.U8 desc[UR36][R6.64+0x68], R3 ;  /* 0x000068030600b986 */ /* 0x0001e2000c101124 */
[----:B------:R-:W-:Y:S05]  /*105a0*/  @P5 BRA `(.L_x_399) ;  /* 0x00000000000c5947 */ /* 0x000fea0003800000 */
[----:B------:R-:W0:Y:S02]  /*105b0*/  LDG.E.U8 R16, desc[UR36][R14.64+0x69] ;  /* 0x000069240e107981 */ /* 0x000e24000c1e1100 */
[----:B0-----:R-:W-:-:S05]  /*105c0*/  PRMT R3, R16, 0x8880, RZ ;  /* 0x0000888010037816 */ /* 0x001fca00000000ff */
[----:B------:R-:W-:-:S07]  /*105d0*/  IMAD R2, R3, R18, RZ ;  /* 0x0000001203027224 */ /* 0x000fce00078e02ff */
.L_x_399:
[----:B------:R-:W-:Y:S05]  /*105e0*/  BSYNC B1 ;  /* 0x0000000000017941 */ /* 0x000fea0003800000 */
.L_x_398:
[----:B------:R-:W-:Y:S01]  /*105f0*/  @!P5 IMAD R77, R77, R17, R2 ;  /* 0x000000114d4dd224 */ /* 0x000fe200078e0202 */
[----:B------:R-:W-:Y:S04]  /*10600*/  BSSY B1, `(.L_x_400) ;  /* 0x0000006000017945 */ /* 0x000fe80003800000 */
[----:B------:R0:W-:Y:S01]  /*10610*/  @!P5 STG.E.U8 desc[UR36][R6.64+0x69], R77 ;  /* 0x0000694d0600d986 */ /* 0x0001e2000c101124 */
[----:B------:R-:W-:Y:S05]  /*10620*/  @P6 BRA `(.L_x_401) ;  /* 0x00000000000c6947 */ /* 0x000fea0003800000 */
[----:B------:R-:W0:Y:S02]  /*10630*/  LDG.E.U8 R16, desc[UR36][R156.64+0x68] ;  /* 0x000068249c107981 */ /* 0x000e24000c1e1100 */
[----:B0-----:R-:W-:-:S05]  /*10640*/  PRMT R3, R16, 0x8880, RZ ;  /* 0x0000888010037816 */ /* 0x001fca00000000ff */
[----:B------:R-:W-:-:S07]  /*10650*/  IMAD R2, R3, R18, RZ ;  /* 0x0000001203027224 */ /* 0x000fce00078e02ff */
.L_x_401:
[----:B------:R-:W-:Y:S05]  /*10660*/  BSYNC B1 ;  /* 0x0000000000017941 */ /* 0x000fea0003800000 */
.L_x_400:
[----:B0-----:R-:W-:Y:S01]  /*10670*/  @!P6 IMAD R3, R78, R17, R2 ;  /* 0x000000114e03e224 */ /* 0x001fe200078e0202 */
[----:B------:R-:W-:Y:S04]  /*10680*/  BSSY B1, `(.L_x_402) ;  /* 0x0000006000017945 */ /* 0x000fe80003800000 */
[----:B------:R0:W-:Y:S01]  /*10690*/  @!P6 STG.E.U8 desc[UR36][R8.64+0x68], R3 ;  /* 0x000068030800e986 */ /* 0x0001e2000c101124 */
[----:B------:R-:W-:Y:S05]  /*106a0*/  @P1 BRA `(.L_x_403) ;  /* 0x00000000000c1947 */ /* 0x000fea0003800000 */
[----:B------:R-:W0:Y:S02]  /*106b0*/  LDG.E.U8 R16, desc[UR36][R156.64+0x69] ;  /* 0x000069249c107981 */ /* 0x000e24000c1e1100 */
[----:B0-----:R-:W-:-:S05]  /*106c0*/  PRMT R3, R16, 0x8880, RZ ;  /* 0x0000888010037816 */ /* 0x001fca00000000ff */
[----:B------:R-:W-:-:S07]  /*106d0*/  IMAD R2, R3, R18, RZ ;  /* 0x0000001203027224 */ /* 0x000fce00078e02ff */
.L_x_403:
[----:B------:R-:W-:Y:S05]  /*106e0*/  BSYNC B1 ;  /* 0x0000000000017941 */ /* 0x000fea0003800000 */
.L_x_402:
        /* <DEDUP_REMOVED lines=12> */
.L_x_405:
[----:B------:R-:W-:Y:S05]  /*107b0*/  BSYNC B1 ;  /* 0x0000000000017941 */ /* 0x000fea0003800000 */
.L_x_404:
[----:B0-----:R-:W-:Y:S01]  /*107c0*/  @!P4 IMAD R3, R80, R17, R2 ;  /* 0x000000115003c224 */ /* 0x001fe200078e0202 */
[----:B------:R-:W-:Y:S04]  /*107d0*/  BSSY B1, `(.L_x_406) ;  /* 0x0000006000017945 */ /* 0x000fe80003800000 */
[----:B------:R0:W-:Y:S01]  /*107e0*/  @!P4 STG.E.U8 desc[UR36][R6.64+0x70], R3 ;  /* 0x000070030600c986 */ /* 0x0001e2000c101124 */
[----:B------:R-:W-:Y:S05]  /*107f0*/  @P3 BRA `(.L_x_407) ;  /* 0x00000000000c3947 */ /* 0x000fea0003800000 */
[----:B------:R-:W0:Y:S02]  /*10800*/  LDG.E.U8 R16, desc[UR36][R14.64+0x71] ;  /* 0x000071240e107981 */ /* 0x000e24000c1e1100 */
[----:B0-----:R-:W-:-:S05]  /*10810*/  PRMT R3, R16, 0x8880, RZ ;  /* 0x0000888010037816 */ /* 0x001fca00000000ff */
[----:B------:R-:W-:-:S07]  /*10820*/  IMAD R2, R3, R18, RZ ;  /* 0x0000001203027224 */ /* 0x000fce00078e02ff */
.L_x_407:
[----:B------:R-:W-:Y:S05]  /*10830*/  BSYNC B1 ;  /* 0x0000000000017941 */ /* 0x000fea0003800000 */
.L_x_406:
[----:B------:R-:W-:Y:S01]  /*10840*/  @!P3 IMAD R81, R81, R17, R2 ;  /* 0x000000115151b224 */ /* 0x000fe200078e0202 */
[----:B------:R-:W-:Y:S04]  /*10850*/  BSSY B1, `(.L_x_408) ;  /* 0x0000006000017945 */ /* 0x000fe80003800000 */
[----:B------:R0:W-:Y:S01]  /*10860*/  @!P3 STG.E.U8 desc[UR36][R6.64+0x71], R81 ;  /* 0x000071510600b986 */ /* 0x0001e2000c101124 */
[----:B------:R-:W-:Y:S05]  /*10870*/  @P5 BRA `(.L_x_409) ;  /* 0x00000000000c5947 */ /* 0x000fea0003800000 */
[----:B------:R-:W0:Y:S02]  /*10880*/  LDG.E.U8 R16, desc[UR36][R156.64+0x70] ;  /* 0x000070249c107981 */ /* 0x000e24000c1e1100 */
[----:B0-----:R-:W-:-:S05]  /*10890*/  PRMT R3, R16, 0x8880, RZ ;  /* 0x0000888010037816 */ /* 0x001fca00000000ff */
[----:B------:R-:W-:-:S07]  /*108a0*/  IMAD R2, R3, R18, RZ ;  /* 0x0000001203027224 */ /* 0x000fce00078e02ff */
.L_x_409:
[----:B------:R-:W-:Y:S05]  /*108b0*/  BSYNC B1 ;  /* 0x0000000000017941 */ /* 0x000fea0003800000 */
.L_x_408:
[----:B0-----:R-:W-:Y:S01]  /*108c0*/  @!P5 IMAD R3, R82, R17, R2 ;  /* 0x000000115203d224 */ /* 0x001fe200078e0202 */
[----:B------:R-:W-:Y:S04]  /*108d0*/  BSSY B1, `(.L_x_410) ;  /* 0x0000006000017945 */ /* 0x000fe80003800000 */
[----:B------:R0:W-:Y:S01]  /*108e0*/  @!P5 STG.E.U8 desc[UR36][R8.64+0x70], R3 ;  /* 0x000070030800d986 */ /* 0x0001e2000c101124 */
[----:B------:R-:W-:Y:S05]  /*108f0*/  @P6 BRA `(.L_x_411) ;  /* 0x00000000000c6947 */ /* 0x000fea0003800000 */
[----:B------:R-:W0:Y:S02]  /*10900*/  LDG.E.U8 R16, desc[UR36][R156.64+0x71] ;  /* 0x000071249c107981 */ /* 0x000e24000c1e1100 */
[----:B0-----:R-:W-:-:S05]  /*10910*/  PRMT R3, R16, 0x8880, RZ ;  /* 0x0000888010037816 */ /* 0x001fca00000000ff */
[----:B------:R-:W-:-:S07]  /*10920*/  IMAD R2, R3, R18, RZ ;  /* 0x0000001203027224 */ /* 0x000fce00078e02ff */
.L_x_411:
[----:B------:R-:W-:Y:S05]  /*10930*/  BSYNC B1 ;  /* 0x0000000000017941 */ /* 0x000fea0003800000 */
.L_x_410:
[----:B------:R-:W-:Y:S01]  /*10940*/  @!P6 IMAD R83, R83, R17, R2 ;  /* 0x000000115353e224 */ /* 0x000fe200078e0202 */
[----:B------:R-:W-:Y:S04]  /*10950*/  BSSY B1, `(.L_x_412) ;  /* 0x0000006000017945 */ /* 0x000fe80003800000 */
[----:B------:R0:W-:Y:S01]  /*10960*/  @!P6 STG.E.U8 desc[UR36][R8.64+0x71], R83 ;  /* 0x000071530800e986 */ /* 0x0001e2000c101124 */
[----:B------:R-:W-:Y:S05]  /*10970*/  @P1 BRA `(.L_x_413) ;  /* 0x00000000000c1947 */ /* 0x000fea0003800000 */
[----:B------:R-:W0:Y:S02]  /*10980*/  LDG.E.U8 R16, desc[UR36][R14.64+0x78] ;  /* 0x000078240e107981 */ /* 0x000e24000c1e1100 */
[----:B0-----:R-:W-:-:S05]  /*10990*/  PRMT R3, R16, 0x8880, RZ ;  /* 0x0000888010037816 */ /* 0x001fca00000000ff */
[----:B------:R-:W-:-:S07]  /*109a0*/  IMAD R2, R3, R18, RZ ;  /* 0x0000001203027224 */ /* 0x000fce00078e02ff */
.L_x_413:
[----:B------:R-:W-:Y:S05]  /*109b0*/  BSYNC B1 ;  /* 0x0000000000017941 */ /* 0x000fea0003800000 */
.L_x_412:
        /* <DEDUP_REMOVED lines=12> */
.L_x_415:
[----:B------:R-:W-:Y:S05]  /*10a80*/  BSYNC B1 ;  /* 0x0000000000017941 */ /* 0x000fea0003800000 */
.L_x_414:
[----:B------:R-:W-:Y:S01]  /*10a90*/  @!P4 IMAD R85, R85, R17, R2 ;  /* 0x000000115555c224 */ /* 0x000fe200078e0202 */
[----:B------:R-:W-:Y:S04]  /*10aa0*/  BSSY B1, `(.L_x_416) ;  /* 0x0000006000017945 */ /* 0x000fe80003800000 */
[----:B------:R0:W-:Y:S01]  /*10ab0*/  @!P4 STG.E.U8 desc[UR36][R6.64+0x79], R85 ;  /* 0x000079550600c986 */ /* 0x0001e2000c101124 */
[----:B------:R-:W-:Y:S05]  /*10ac0*/  @P3 BRA `(.L_x_417) ;  /* 0x00000000000c3947 */ /* 0x000fea0003800000 */
[----:B------:R-:W0:Y:S02]  /*10ad0*/  LDG.E.U8 R16, desc[UR36][R156.64+0x78] ;  /* 0x000078249c107981 */ /* 0x000e24000c1e1100 */
[----:B0-----:R-:W-:-:S05]  /*10ae0*/  PRMT R3, R16, 0x8880, RZ ;  /* 0x0000888010037816 */ /* 0x001fca00000000ff */
[----:B------:R-:W-:-:S07]  /*10af0*/  IMAD R2, R3, R18, RZ ;  /* 0x0000001203027224 */ /* 0x000fce00078e02ff */
.L_x_417:
[----:B------:R-:W-:Y:S05]  /*10b00*/  BSYNC B1 ;  /* 0x0000000000017941 */ /* 0x000fea0003800000 */
.L_x_416:
[----:B0-----:R-:W-:Y:S01]  /*10b10*/  @!P3 IMAD R3, R86, R17, R2 ;  /* 0x000000115603b224 */ /* 0x001fe200078e0202 */
[----:B------:R-:W-:Y:S04]  /*10b20*/  BSSY B1, `(.L_x_418) ;  /* 0x0000006000017945 */ /* 0x000fe80003800000 */
[----:B------:R0:W-:Y:S01]  /*10b30*/  @!P3 STG.E.U8 desc[UR36][R8.64+0x78], R3 ;  /* 0x000078030800b986 */ /* 0x0001e2000c101124 */
[----:B------:R-:W-:Y:S05]  /*10b40*/  @P5 BRA `(.L_x_419) ;  /* 0x00000000000c5947 */ /* 0x000fea0003800000 */
[----:B------:R-:W0:Y:S02]  /*10b50*/  LDG.E.U8 R16, desc[UR36][R156.64+0x79] ;  /* 0x000079249c107981 */ /* 0x000e24000c1e1100 */
[----:B0-----:R-:W-:-:S05]  /*10b60*/  PRMT R3, R16, 0x8880, RZ ;  /* 0x0000888010037816 */ /* 0x001fca00000000ff */
[----:B------:R-:W-:-:S07]  /*10b70*/  IMAD R2, R3, R18, RZ ;  /* 0x0000001203027224 */ /* 0x000fce00078e02ff */
.L_x_419:
[----:B------:R-:W-:Y:S05]  /*10b80*/  BSYNC B1 ;  /* 0x0000000000017941 */ /* 0x000fea0003800000 */
.L_x_418:
[----:B------:R-:W-:Y:S01]  /*10b90*/  @!P5 IMAD R87, R87, R17, R2 ;  /* 0x000000115757d224 */ /* 0x000fe200078e0202 */
[----:B------:R-:W-:Y:S04]  /*10ba0*/  BSSY B1, `(.L_x_420) ;  /* 0x0000006000017945 */ /* 0x000fe80003800000 */
[----:B------:R0:W-:Y:S01]  /*10bb0*/  @!P5 STG.E.U8 desc[UR36][R8.64+0x79], R87 ;  /* 0x000079570800d986 */ /* 0x0001e2000c101124 */
[----:B------:R-:W-:Y:S05]  /*10bc0*/  @P6 BRA `(.L_x_421) ;  /* 0x00000000000c6947 */ /* 0x000fea0003800000 */
[----:B------:R-:W0:Y:S02]  /*10bd0*/  LDG.E.U8 R16, desc[UR36][R14.64+0x80] ;  /* 0x000080240e107981 */ /* 0x000e24000c1e1100 */
[----:B0-----:R-:W-:-:S05]  /*10be0*/  PRMT R3, R16, 0x8880, RZ ;  /* 0x0000888010037816 */ /* 0x001fca00000000ff */
[----:B------:R-:W-:-:S07]  /*10bf0*/  IMAD R2, R3, R18, RZ ;  /* 0x0000001203027224 */ /* 0x000fce00078e02ff */
.L_x_421:
[----:B------:R-:W-:Y:S05]  /*10c00*/  BSYNC B1 ;  /* 0x0000000000017941 */ /* 0x000fea0003800000 */
.L_x_420:
[----:B0-----:R-:W-:Y:S01]  /*10c10*/  @!P6 IMAD R3, R88, R17, R2 ;  /* 0x000000115803e224 */ /* 0x001fe200078e0202 */
[----:B------:R-:W-:Y:S04]  /*10c20*/  BSSY B1, `(.L_x_422) ;  /* 0x0000006000017945 */ /* 0x000fe80003800000 */
[----:B------:R0:W-:Y:S01]  /*10c30*/  @!P6 STG.E.U8 desc[UR36][R6.64+0x80], R3 ;  /* 0x000080030600e986 */ /* 0x0001e2000c101124 */
[----:B------:R-:W-:Y:S05]  /*10c40*/  @P1 BRA `(.L_x_423) ;  /* 0x00000000000c1947 */ /* 0x000fea0003800000 */
[----:B------:R-:W0:Y:S02]  /*10c50*/  LDG.E.U8 R16, desc[UR36][R14.64+0x81] ;  /* 0x000081240e107981 */ /* 0x000e24000c1e1100 */
[----:B0-----:R-:W-:-:S05]  /*10c60*/  PRMT R3, R16, 0x8880, RZ ;  /* 0x0000888010037816 */ /* 0x001fca00000000ff */
[----:B------:R-:W-:-:S07]  /*10c70*/  IMAD R2, R3, R18, RZ ;  /* 0x0000001203027224 */ /* 0x000fce00078e02ff */
.L_x_423:
[----:B------:R-:W-:Y:S05]  /*10c80*/  BSYNC B1 ;  /* 0x0000000000017941 */ /* 0x000fea0003800000 */
.L_x_422:
        /* <DEDUP_REMOVED lines=12> */
.L_x_425:
[----:B------:R-:W-:Y:S05]  /*10d50*/  BSYNC B1 ;  /* 0x0000000000017941 */ /* 0x000fea0003800000 */
.L_x_424:
[----:B0-----:R-:W-:Y:S01]  /*10d60*/  @!P4 IMAD R3, R90, R17, R2 ;  /* 0x000000115a03c224 */ /* 0x001fe200078e0202 */
[----:B------:R-:W-:Y:S04]  /*10d70*/  BSSY B1, `(.L_x_426) ;  /* 0x0000006000017945 */ /* 0x000fe80003800000 */
[----:B------:R0:W-:Y:S01]  /*10d80*/  @!P4 STG.E.U8 desc[UR36][R8.64+0x80], R3 ;  /* 0x000080030800c986 */ /* 0x0001e2000c101124 */
[----:B------:R-:W-:Y:S05]  /*10d90*/  @P3 BRA `(.L_x_427) ;  /* 0x00000000000c3947 */ /* 0x000fea0003800000 */
[----:B------:R-:W0:Y:S02]  /*10da0*/  LDG.E.U8 R16, desc[UR36][R156.64+0x81] ;  /* 0x000081249c107981 */ /* 0x000e24000c1e1100 */
[----:B0-----:R-:W-:-:S05]  /*10db0*/  PRMT R3, R16, 0x8880, RZ ;  /* 0x0000888010037816 */ /* 0x001fca00000000ff */
[----:B------:R-:W-:-:S07]  /*10dc0*/  IMAD R2, R3, R18, RZ ;  /* 0x0000001203027224 */ /* 0x000fce00078e02ff */
.L_x_427:
[----:B------:R-:W-:Y:S05]  /*10dd0*/  BSYNC B1 ;  /* 0x0000000000017941 */ /* 0x000fea0003800000 */
.L_x_426:
[----:B------:R-:W-:Y:S01]  /*10de0*/  @!P3 IMAD R91, R91, R17, R2 ;  /* 0x000000115b5bb224 */ /* 0x000fe200078e0202 */
[----:B------:R-:W-:Y:S04]  /*10df0*/  BSSY B1, `(.L_x_428) ;  /* 0x0000006000017945 */ /* 0x000fe80003800000 */
[----:B------:R0:W-:Y:S01]  /*10e00*/  @!P3 STG.E.U8 desc[UR36][R8.64+0x81], R91 ;  /* 0x0000815b0800b986 */ /* 0x0001e2000c101124 */
[----:B------:R-:W-:Y:S05]  /*10e10*/  @P5 BRA `(.L_x_429) ;  /* 0x00000000000c5947 */ /* 0x000fea0003800000 */
[----:B------:R-:W0:Y:S02]  /*10e20*/  LDG.E.U8 R16, desc[UR36][R14.64+0x88] ;  /* 0x000088240e107981 */ /* 0x000e24000c1e1100 */
[----:B0-----:R-:W-:-:S05]  /*10e30*/  PRMT R3, R16, 0x8880, RZ ;  /* 0x0000888010037816 */ /* 0x001fca00000000ff */
[----:B------:R-:W-:-:S07]  /*10e40*/  IMAD R2, R3, R18, RZ ;  /* 0x0000001203027224 */ /* 0x000fce00078e02ff */
.L_x_429:
[----:B------:R-:W-:Y:S05]  /*10e50*/  BSYNC B1 ;  /* 0x0000000000017941 */ /* 0x000fea0003800000 */
.L_x_428:
[----:B0-----:R-:W-:Y:S01]  /*10e60*/  @!P5 IMAD R3, R92, R17, R2 ;  /* 0x000000115c03d224 */ /* 0x001fe200078e0202 */
[----:B------:R-:W-:Y:S04]  /*10e70*/  BSSY B1, `(.L_x_430) ;  /* 0x0000006000017945 */ /* 0x000fe80003800000 */
[----:B------:R0:W-:Y:S01]  /*10e80*/  @!P5 STG.E.U8 desc[UR36][R6.64+0x88], R3 ;  /* 0x000088030600d986 */ /* 0x0001e2000c101124 */
[----:B------:R-:W-:Y:S05]  /*10e90*/  @P6 BRA `(.L_x_431) ;  /* 0x00000000000c6947 */ /* 0x000fea0003800000 */
[----:B------:R-:W0:Y:S02]  /*10ea0*/  LDG.E.U8 R16, desc[UR36][R14.64+0x89] ;  /* 0x000089240e107981 */ /* 0x000e24000c1e1100 */
[----:B0-----:R-:W-:-:S05]  /*10eb0*/  PRMT R3, R16, 0x8880, RZ ;  /* 0x0000888010037816 */ /* 0x001fca00000000ff */
[----:B------:R-:W-:-:S07]  /*10ec0*/  IMAD R2, R3, R18, RZ ;  /* 0x0000001203027224 */ /* 0x000fce00078e02ff */
.L_x_431:
[----:B------:R-:W-:Y:S05]  /*10ed0*/  BSYNC B1 ;  /* 0x0000000000017941 */ /* 0x000fea0003800000 */
.L_x_430:
[----:B------:R-:W-:Y:S01]  /*10ee0*/  @!P6 IMAD R93, R93, R17, R2 ;  /* 0x000000115d5de224 */ /* 0x000fe200078e0202 */
[----:B------:R-:W-:Y:S04]  /*10ef0*/  BSSY B1, `(.L_x_432) ;  /* 0x0000006000017945 */ /* 0x000fe80003800000 */
[----:B------:R0:W-:Y:S01]  /*10f00*/  @!P6 STG.E.U8 desc[UR36][R6.64+0x89], R93 ;  /* 0x0000895d0600e986 */ /* 0x0001e2000c101124 */
[----:B------:R-:W-:Y:S05]  /*10f10*/  @P1 BRA `(.L_x_433) ;  /* 0x00000000000c1947 */ /* 0x000fea0003800000 */
[----:B------:R-:W0:Y:S02]  /*10f20*/  LDG.E.U8 R16, desc[UR36][R156.64+0x88] ;  /* 0x000088249c107981 */ /* 0x000e24000c1e1100 */
[----:B0-----:R-:W-:-:S05]  /*10f30*/  PRMT R3, R16, 0x8880, RZ ;  /* 0x0000888010037816 */ /* 0x001fca00000000ff */
[----:B------:R-:W-:-:S07]  /*10f40*/  IMAD R2, R3, R18, RZ ;  /* 0x0000001203027224 */ /* 0x000fce00078e02ff */
.L_x_433:
[----:B------:R-:W-:Y:S05]  /*10f50*/  BSYNC B1 ;  /* 0x0000000000017941 */ /* 0x000fea0003800000 */
.L_x_432:
        /* <DEDUP_REMOVED lines=12> */
.L_x_435:
[----:B------:R-:W-:Y:S05]  /*11020*/  BSYNC B1 ;  /* 0x0000000000017941 */ /* 0x000fea0003800000 */
.L_x_434:
[----:B------:R-:W-:Y:S01]  /*11030*/  @!P4 IMAD R95, R95, R17, R2 ;  /* 0x000000115f5fc224 */ /* 0x000fe200078e0202 */
[----:B------:R-:W-:Y:S04]  /*11040*/  BSSY B1, `(.L_x_436) ;  /* 0x0000006000017945 */ /* 0x000fe80003800000 */
[----:B------:R0:W-:Y:S01]  /*11050*/  @!P4 STG.E.U8 desc[UR36][R8.64+0x89], R95 ;  /* 0x0000895f0800c986 */ /* 0x0001e2000c101124 */
[----:B------:R-:W-:Y:S05]  /*11060*/  @P3 BRA `(.L_x_437) ;  /* 0x00000000000c3947 */ /* 0x000fea0003800000 */
[----:B------:R-:W0:Y:S02]  /*11070*/  LDG.E.U8 R16, desc[UR36][R14.64+0x90] ;  /* 0x000090240e107981 */ /* 0x000e24000c1e1100 */
[----:B0-----:R-:W-:-:S05]  /*11080*/  PRMT R3, R16, 0x8880, RZ ;  /* 0x0000888010037816 */ /* 0x001fca00000000ff */
[----:B------:R-:W-:-:S07]  /*11090*/  IMAD R2, R3, R18, RZ ;  /* 0x0000001203027224 */ /* 0x000fce00078e02ff */
.L_x_437:
[----:B------:R-:W-:Y:S05]  /*110a0*/  BSYNC B1 ;  /* 0x0000000000017941 */ /* 0x000fea0003800000 */
.L_x_436:
[----:B0-----:R-:W-:Y:S01]  /*110b0*/  @!P3 IMAD R3, R96, R17, R2 ;  /* 0x000000116003b224 */ /* 0x001fe200078e0202 */
[----:B------:R-:W-:Y:S04]  /*110c0*/  BSSY B1, `(.L_x_438) ;  /* 0x0000006000017945 */ /* 0x000fe80003800000 */
[----:B------:R0:W-:Y:S01]  /*110d0*/  @!P3 STG.E.U8 desc[UR36][R6.64+0x90], R3 ;  /* 0x000090030600b986 */ /* 0x0001e2000c101124 */
[----:B------:R-:W-:Y:S05]  /*110e0*/  @P5 BRA `(.L_x_439) ;  /* 0x00000000000c5947 */ /* 0x000fea0003800000 */
[----:B------:R-:W0:Y:S02]  /*110f0*/  LDG.E.U8 R16, desc[UR36][R14.64+0x91] ;  /* 0x000091240e107981 */ /* 0x000e24000c1e1100 */
[----:B0-----:R-:W-:-:S05]  /*11100*/  PRMT R3, R16, 0x8880, RZ ;  /* 0x0000888010037816 */ /* 0x001fca00000000ff */
[----:B------:R-:W-:-:S07]  /*11110*/  IMAD R2, R3, R18, RZ ;  /* 0x0000001203027224 */ /* 0x000fce00078e02ff */
.L_x_439:
[----:B------:R-:W-:Y:S05]  /*11120*/  BSYNC B1 ;  /* 0x0000000000017941 */ /* 0x000fea0003800000 */
.L_x_438:
[----:B------:R-:W-:Y:S01]  /*11130*/  @!P5 IMAD R97, R97, R17, R2 ;  /* 0x000000116161d224 */ /* 0x000fe200078e0202 */
[----:B------:R-:W-:Y:S04]  /*11140*/  BSSY B1, `(.L_x_440) ;  /* 0x0000006000017945 */ /* 0x000fe80003800000 */
[----:B------:R0:W-:Y:S01]  /*11150*/  @!P5 STG.E.U8 desc[UR36][R6.64+0x91], R97 ;  /* 0x000091610600d986 */ /* 0x0001e2000c101124 */
[----:B------:R-:W-:Y:S05]  /*11160*/  @P6 BRA `(.L_x_441) ;  /* 0x00000000000c6947 */ /* 0x000fea0003800000 */
[----:B------:R-:W0:Y:S02]  /*11170*/  LDG.E.U8 R16, desc[UR36][R156.64+0x90] ;  /* 0x000090249c107981 */ /* 0x000e24000c1e1100 */
[----:B0-----:R-:W-:-:S05]  /*11180*/  PRMT R3, R16, 0x8880, RZ ;  /* 0x0000888010037816 */ /* 0x001fca00000000ff */
[----:B------:R-:W-:-:S07]  /*11190*/  IMAD R2, R3, R18, RZ ;  /* 0x0000001203027224 */ /* 0x000fce00078e02ff */
.L_x_441:
[----:B------:R-:W-:Y:S05]  /*111a0*/  BSYNC B1 ;  /* 0x0000000000017941 */ /* 0x000fea0003800000 */
.L_x_440:
[----:B0-----:R-:W-:Y:S01]  /*111b0*/  @!P6 IMAD R3, R98, R17, R2 ;  /* 0x000000116203e224 */ /* 0x001fe200078e0202 */
[----:B------:R-:W-:Y:S04]  /*111c0*/  BSSY B1, `(.L_x_442) ;  /* 0x0000006000017945 */ /* 0x000fe80003800000 */
[----:B------:R0:W-:Y:S01]  /*111d0*/  @!P6 STG.E.U8 desc[UR36][R8.64+0x90], R3 ;  /* 0x000090030800e986 */ /* 0x0001e2000c101124 */
[----:B------:R-:W-:Y:S05]  /*111e0*/  @P1 BRA `(.L_x_443) ;  /* 0x00000000000c1947 */ /* 0x000fea0003800000 */
[----:B------:R-:W0:Y:S02]  /*111f0*/  LDG.E.U8 R16, desc[UR36][R156.64+0x91] ;  /* 0x000091249c107981 */ /* 0x000e24000c1e1100 */
[----:B0-----:R-:W-:-:S05]  /*11200*/  PRMT R3, R16, 0x8880, RZ ;  /* 0x0000888010037816 */ /* 0x001fca00000000ff */
[----:B------:R-:W-:-:S07]  /*11210*/  IMAD R2, R3, R18, RZ ;  /* 0x0000001203027224 */ /* 0x000fce00078e02ff */
.L_x_443:
[----:B------:R-:W-:Y:S05]  /*11220*/  BSYNC B1 ;  /* 0x0000000000017941 */ /* 0x000fea0003800000 */
.L_x_442:
        /* <DEDUP_REMOVED lines=12> */
.L_x_445:
[----:B------:R-:W-:Y:S05]  /*112f0*/  BSYNC B1 ;  /* 0x0000000000017941 */ /* 0x000fea0003800000 */
.L_x_444:
[----:B0-----:R-:W-:Y:S01]  /*11300*/  @!P4 IMAD R3, R100, R17, R2 ;  /* 0x000000116403c224 */ /* 0x001fe200078e0202 */
[----:B------:R-:W-:Y:S04]  /*11310*/  BSSY B1, `(.L_x_446) ;  /* 0x0000006000017945 */ /* 0x000fe80003800000 */
[----:B------:R0:W-:Y:S01]  /*11320*/  @!P4 STG.E.U8 desc[UR36][R6.64+0x98], R3 ;  /* 0x000098030600c986 */ /* 0x0001e2000c101124 */
[----:B------:R-:W-:Y:S05]  /*11330*/  @P3 BRA `(.L_x_447) ;  /* 0x00000000000c3947 */ /* 0x000fea0003800000 */
[----:B------:R-:W0:Y:S02]  /*11340*/  LDG.E.U8 R16, desc[UR36][R14.64+0x99] ;  /* 0x000099240e107981 */ /* 0x000e24000c1e1100 */
[----:B0-----:R-:W-:-:S05]  /*11350*/  PRMT R3, R16, 0x8880, RZ ;  /* 0x0000888010037816 */ /* 0x001fca00000000ff */
[----:B------:R-:W-:-:S07]  /*11360*/  IMAD R2, R3, R18, RZ ;  /* 0x0000001203027224 */ /* 0x000fce00078e02ff */
.L_x_447:
[----:B------:R-:W-:Y:S05]  /*11370*/  BSYNC B1 ;  /* 0x0000000000017941 */ /* 0x000fea0003800000 */
.L_x_446:
[----:B------:R-:W-:Y:S01]  /*11380*/  @!P3 IMAD R101, R101, R17, R2 ;  /* 0x000000116565b224 */ /* 0x000fe200078e0202 */
[----:B------:R-:W-:Y:S04]  /*11390*/  BSSY B1, `(.L_x_448) ;  /* 0x0000006000017945 */ /* 0x000fe80003800000 */
[----:B------:R0:W-:Y:S01]  /*113a0*/  @!P3 STG.E.U8 desc[UR36][R6.64+0x99], R101 ;  /* 0x000099650600b986 */ /* 0x0001e2000c101124 */
[----:B------:R-:W-:Y:S05]  /*113b0*/  @P5 BRA `(.L_x_449) ;  /* 0x00000000000c5947 */ /* 0x000fea0003800000 */
[----:B------:R-:W0:Y:S02]  /*113c0*/  LDG.E.U8 R16, desc[UR36][R156.64+0x98] ;  /* 0x000098249c107981 */ /* 0x000e24000c1e1100 */
[----:B0-----:R-:W-:-:S05]  /*113d0*/  PRMT R3, R16, 0x8880, RZ ;  /* 0x0000888010037816 */ /* 0x001fca00000000ff */
[----:B------:R-:W-:-:S07]  /*113e0*/  IMAD R2, R3, R18, RZ ;  /* 0x0000001203027224 */ /* 0x000fce00078e02ff */
.L_x_449:
[----:B------:R-:W-:Y:S05]  /*113f0*/  BSYNC B1 ;  /* 0x0000000000017941 */ /* 0x000fea0003800000 */
.L_x_448:
[----:B0-----:R-:W-:Y:S01]  /*11400*/  @!P5 IMAD R3, R102, R17, R2 ;  /* 0x000000116603d224 */ /* 0x001fe200078e0202 */
[----:B------:R-:W-:Y:S04]  /*11410*/  BSSY B1, `(.L_x_450) ;  /* 0x0000006000017945 */ /* 0x000fe80003800000 */
[----:B------:R0:W-:Y:S01]  /*11420*/  @!P5 STG.E.U8 desc[UR36][R8.64+0x98], R3 ;  /* 0x000098030800d986 */ /* 0x0001e2000c101124 */
[----:B------:R-:W-:Y:S05]  /*11430*/  @P6 BRA `(.L_x_451) ;  /* 0x00000000000c6947 */ /* 0x000fea0003800000 */
[----:B------:R-:W0:Y:S02]  /*11440*/  LDG.E.U8 R16, desc[UR36][R156.64+0x99] ;  /* 0x000099249c107981 */ /* 0x000e24000c1e1100 */
[----:B0-----:R-:W-:-:S05]  /*11450*/  PRMT R3, R16, 0x8880, RZ ;  /* 0x0000888010037816 */ /* 0x001fca00000000ff */
[----:B------:R-:W-:-:S07]  /*11460*/  IMAD R2, R3, R18, RZ ;  /* 0x0000001203027224 */ /* 0x000fce00078e02ff */
.L_x_451:
[----:B------:R-:W-:Y:S05]  /*11470*/  BSYNC B1 ;  /* 0x0000000000017941 */ /* 0x000fea0003800000 */
.L_x_450:
[----:B------:R-:W-:Y:S01]  /*11480*/  @!P6 IMAD R103, R103, R17, R2 ;  /* 0x000000116767e224 */ /* 0x000fe200078e0202 */
[----:B------:R-:W-:Y:S04]  /*11490*/  BSSY B1, `(.L_x_452) ;  /* 0x0000006000017945 */ /* 0x000fe80003800000 */
[----:B------:R0:W-:Y:S01]  /*114a0*/  @!P6 STG.E.U8 desc[UR36][R8.64+0x99], R103 ;  /* 0x000099670800e986 */ /* 0x0001e2000c101124 */
[----:B------:R-:W-:Y:S05]  /*114b0*/  @P1 BRA `(.L_x_453) ;  /* 0x00000000000c1947 */ /* 0x000fea0003800000 */
[----:B------:R-:W0:Y:S02]  /*114c0*/  LDG.E.U8 R16, desc[UR36][R14.64+0xa0] ;  /* 0x0000a0240e107981 */ /* 0x000e24000c1e1100 */
[----:B0-----:R-:W-:-:S05]  /*114d0*/  PRMT R3, R16, 0x8880, RZ ;  /* 0x0000888010037816 */ /* 0x001fca00000000ff */
[----:B------:R-:W-:-:S07]  /*114e0*/  IMAD R2, R3, R18, RZ ;  /* 0x0000001203027224 */ /* 0x000fce00078e02ff */
.L_x_453:
[----:B------:R-:W-:Y:S05]  /*114f0*/  BSYNC B1 ;  /* 0x0000000000017941 */ /* 0x000fea0003800000 */
.L_x_452:
        /* <DEDUP_REMOVED lines=12> */
.L_x_455:
[----:B------:R-:W-:Y:S05]  /*115c0*/  BSYNC B1 ;  /* 0x0000000000017941 */ /* 0x000fea0003800000 */
.L_x_454:
[----:B------:R-:W-:Y:S01]  /*115d0*/  @!P4 IMAD R105, R105, R17, R2 ;  /* 0x000000116969c224 */ /* 0x000fe200078e0202 */
[----:B------:R-:W-:Y:S04]  /*115e0*/  BSSY B1, `(.L_x_456) ;  /* 0x0000006000017945 */ /* 0x000fe80003800000 */
[----:B------:R0:W-:Y:S01]  /*115f0*/  @!P4 STG.E.U8 desc[UR36][R6.64+0xa1], R105 ;  /* 0x0000a1690600c986 */ /* 0x0001e2000c101124 */
[----:B------:R-:W-:Y:S05]  /*11600*/  @P3 BRA `(.L_x_457) ;  /* 0x00000000000c3947 */ /* 0x000fea0003800000 */
[----:B------:R-:W0:Y:S02]  /*11610*/  LDG.E.U8 R16, desc[UR36][R156.64+0xa0] ;  /* 0x0000a0249c107981 */ /* 0x000e24000c1e1100 */
[----:B0-----:R-:W-:-:S05]  /*11620*/  PRMT R3, R16, 0x8880, RZ ;  /* 0x0000888010037816 */ /* 0x001fca00000000ff */
[----:B------:R-:W-:-:S07]  /*11630*/  IMAD R2, R3, R18, RZ ;  /* 0x0000001203027224 */ /* 0x000fce00078e02ff */
.L_x_457:
[----:B------:R-:W-:Y:S05]  /*11640*/  BSYNC B1 ;  /* 0x0000000000017941 */ /* 0x000fea0003800000 */
.L_x_456:
[----:B0-----:R-:W-:Y:S01]  /*11650*/  @!P3 IMAD R3, R106, R17, R2 ;  /* 0x000000116a03b224 */ /* 0x001fe200078e0202 */
[----:B------:R-:W-:Y:S04]  /*11660*/  BSSY B1, `(.L_x_458) ;  /* 0x0000006000017945 */ /* 0x000fe80003800000 */
[----:B------:R0:W-:Y:S01]  /*11670*/  @!P3 STG.E.U8 desc[UR36][R8.64+0xa0], R3 ;  /* 0x0000a0030800b986 */ /* 0x0001e2000c101124 */
[----:B------:R-:W-:Y:S05]  /*11680*/  @P5 BRA `(.L_x_459) ;  /* 0x00000000000c5947 */ /* 0x000fea0003800000 */
[----:B------:R-:W0:Y:S02]  /*11690*/  LDG.E.U8 R16, desc[UR36][R156.64+0xa1] ;  /* 0x0000a1249c107981 */ /* 0x000e24000c1e1100 */
[----:B0-----:R-:W-:-:S05]  /*116a0*/  PRMT R3, R16, 0x8880, RZ ;  /* 0x0000888010037816 */ /* 0x001fca00000000ff */
[----:B------:R-:W-:-:S07]  /*116b0*/  IMAD R2, R3, R18, RZ ;  /* 0x0000001203027224 */ /* 0x000fce00078e02ff */
.L_x_459:
[----:B------:R-:W-:Y:S05]  /*116c0*/  BSYNC B1 ;  /* 0x0000000000017941 */ /* 0x000fea0003800000 */
.L_x_458:
[----:B------:R-:W-:Y:S01]  /*116d0*/  @!P5 IMAD R107, R107, R17, R2 ;  /* 0x000000116b6bd224 */ /* 0x000fe200078e0202 */
[----:B------:R-:W-:Y:S04]  /*116e0*/  BSSY B1, `(.L_x_460) ;  /* 0x0000006000017945 */ /* 0x000fe80003800000 */
[----:B------:R0:W-:Y:S01]  /*116f0*/  @!P5 STG.E.U8 desc[UR36][R8.64+0xa1], R107 ;  /* 0x0000a16b0800d986 */ /* 0x0001e2000c101124 */
[----:B------:R-:W-:Y:S05]  /*11700*/  @P6 BRA `(.L_x_461) ;  /* 0x00000000000c6947 */ /* 0x000fea0003800000 */
[----:B------:R-:W0:Y:S02]  /*11710*/  LDG.E.U8 R16, desc[UR36][R14.64+0xa8] ;  /* 0x0000a8240e107981 */ /* 0x000e24000c1e1100 */
[----:B0-----:R-:W-:-:S05]  /*11720*/  PRMT R3, R16, 0x8880, RZ ;  /* 0x0000888010037816 */ /* 0x001fca00000000ff */
[----:B------:R-:W-:-:S07]  /*11730*/  IMAD R2, R3, R18, RZ ;  /* 0x0000001203027224 */ /* 0x000fce00078e02ff */
.L_x_461:
[----:B------:R-:W-:Y:S05]  /*11740*/  BSYNC B1 ;  /* 0x0000000000017941 */ /* 0x000fea0003800000 */
.L_x_460:
[----:B0-----:R-:W-:Y:S01]  /*11750*/  @!P6 IMAD R3, R108, R17, R2 ;  /* 0x000000116c03e224 */ /* 0x001fe200078e0202 */
[----:B------:R-:W-:Y:S04]  /*11760*/  BSSY B1, `(.L_x_462) ;  /* 0x0000006000017945 */ /* 0x000fe80003800000 */
[----:B------:R0:W-:Y:S01]  /*11770*/  @!P6 STG.E.U8 desc[UR36][R6.64+0xa8], R3 ;  /* 0x0000a8030600e986 */ /* 0x0001e2000c101124 */
[----:B------:R-:W-:Y:S05]  /*11780*/  @P1 BRA `(.L_x_463) ;  /* 0x00000000000c1947 */ /* 0x000fea0003800000 */
[----:B------:R-:W0:Y:S02]  /*11790*/  LDG.E.U8 R16, desc[UR36][R14.64+0xa9] ;  /* 0x0000a9240e107981 */ /* 0x000e24000c1e1100 */
[----:B0-----:R-:W-:-:S05]  /*117a0*/  PRMT R3, R16, 0x8880, RZ ;  /* 0x0000888010037816 */ /* 0x001fca00000000ff */
[----:B------:R-:W-:-:S07]  /*117b0*/  IMAD R2, R3, R18, RZ ;  /* 0x0000001203027224 */ /* 0x000fce00078e02ff */
.L_x_463:
[----:B------:R-:W-:Y:S05]  /*117c0*/  BSYNC B1 ;  /* 0x0000000000017941 */ /* 0x000fea0003800000 */
.L_x_462:
        /* <DEDUP_REMOVED lines=12> */
.L_x_465:
[----:B------:R-:W-:Y:S05]  /*11890*/  BSYNC B1 ;  /* 0x0000000000017941 */ /* 0x000fea0003800000 */
.L_x_464:
[----:B0-----:R-:W-:Y:S01]  /*118a0*/  @!P4 IMAD R3, R110, R17, R2 ;  /* 0x000000116e03c224 */ /* 0x001fe200078e0202 */
[----:B------:R-:W-:Y:S04]  /*118b0*/  BSSY B1, `(.L_x_466) ;  /* 0x0000006000017945 */ /* 0x000fe80003800000 */
[----:B------:R0:W-:Y:S01]  /*118c0*/  @!P4 STG.E.U8 desc[UR36][R8.64+0xa8], R3 ;  /* 0x0000a8030800c986 */ /* 0x0001e2000c101124 */
[----:B------:R-:W-:Y:S05]  /*118d0*/  @P3 BRA `(.L_x_467) ;  /* 0x00000000000c3947 */ /* 0x000fea0003800000 */
[----:B------:R-:W0:Y:S02]  /*118e0*/  LDG.E.U8 R16, desc[UR36][R156.64+0xa9] ;  /* 0x0000a9249c107981 */ /* 0x000e24000c1e1100 */
[----:B0-----:R-:W-:-:S05]  /*118f0*/  PRMT R3, R16, 0x8880, RZ ;  /* 0x0000888010037816 */ /* 0x001fca00000000ff */
[----:B------:R-:W-:-:S07]  /*11900*/  IMAD R2, R3, R18, RZ ;  /* 0x0000001203027224 */ /* 0x000fce00078e02ff */
.L_x_467:
[----:B------:R-:W-:Y:S05]  /*11910*/  BSYNC B1 ;  /* 0x0000000000017941 */ /* 0x000fea0003800000 */
.L_x_466:
[----:B------:R-:W-:Y:S01]  /*11920*/  @!P3 IMAD R111, R111, R17, R2 ;  /* 0x000000116f6fb224 */ /* 0x000fe200078e0202 */
[----:B------:R-:W-:Y:S04]  /*11930*/  BSSY B1, `(.L_x_468) ;  /* 0x0000006000017945 */ /* 0x000fe80003800000 */
[----:B------:R0:W-:Y:S01]  /*11940*/  @!P3 STG.E.U8 desc[UR36][R8.64+0xa9], R111 ;  /* 0x0000a96f0800b986 */ /* 0x0001e2000c101124 */
[----:B------:R-:W-:Y:S05]  /*11950*/  @P5 BRA `(.L_x_469) ;  /* 0x00000000000c5947 */ /* 0x000fea0003800000 */
[----:B------:R-:W0:Y:S02]  /*11960*/  LDG.E.U8 R16, desc[UR36][R14.64+0xb0] ;  /* 0x0000b0240e107981 */ /* 0x000e24000c1e1100 */
[----:B0-----:R-:W-:-:S05]  /*11970*/  PRMT R3, R16, 0x8880, RZ ;  /* 0x0000888010037816 */ /* 0x001fca00000000ff */
[----:B------:R-:W-:-:S07]  /*11980*/  IMAD R2, R3, R18, RZ ;  /* 0x0000001203027224 */ /* 0x000fce00078e02ff */
.L_x_469:
[----:B------:R-:W-:Y:S05]  /*11990*/  BSYNC B1 ;  /* 0x0000000000017941 */ /* 0x000fea0003800000 */
.L_x_468:
[----:B0-----:R-:W-:Y:S01]  /*119a0*/  @!P5 IMAD R3, R112, R17, R2 ;  /* 0x000000117003d224 */ /* 0x001fe200078e0202 */
[----:B------:R-:W-:Y:S04]  /*119b0*/  BSSY B1, `(.L_x_470) ;  /* 0x0000006000017945 */ /* 0x000fe80003800000 */
[----:B------:R0:W-:Y:S01]  /*119c0*/  @!P5 STG.E.U8 desc[UR36][R6.64+0xb0], R3 ;  /* 0x0000b0030600d986 */ /* 0x0001e2000c101124 */
[----:B------:R-:W-:Y:S05]  /*119d0*/  @P6 BRA `(.L_x_471) ;  /* 0x00000000000c6947 */ /* 0x000fea0003800000 */
[----:B------:R-:W0:Y:S02]  /*119e0*/  LDG.E.U8 R16, desc[UR36][R14.64+0xb1] ;  /* 0x0000b1240e107981 */ /* 0x000e24000c1e1100 */
[----:B0-----:R-:W-:-:S05]  /*119f0*/  PRMT R3, R16, 0x8880, RZ ;  /* 0x0000888010037816 */ /* 0x001fca00000000ff */
[----:B------:R-:W-:-:S07]  /*11a00*/  IMAD R2, R3, R18, RZ ;  /* 0x0000001203027224 */ /* 0x000fce00078e02ff */
.L_x_471:
[----:B------:R-:W-:Y:S05]  /*11a10*/  BSYNC B1 ;  /* 0x0000000000017941 */ /* 0x000fea0003800000 */
.L_x_470:
[----:B------:R-:W-:Y:S01]  /*11a20*/  @!P6 IMAD R113, R113, R17, R2 ;  /* 0x000000117171e224 */ /* 0x000fe200078e0202 */
[----:B------:R-:W-:Y:S04]  /*11a30*/  BSSY B1, `(.L_x_472) ;  /* 0x0000006000017945 */ /* 0x000fe80003800000 */
[----:B------:R0:W-:Y:S01]  /*11a40*/  @!P6 STG.E.U8 desc[UR36][R6.64+0xb1], R113 ;  /* 0x0000b1710600e986 */ /* 0x0001e2000c101124 */
[----:B------:R-:W-:Y:S05]  /*11a50*/  @P1 BRA `(.L_x_473) ;  /* 0x00000000000c1947 */ /* 0x000fea0003800000 */
[----:B------:R-:W0:Y:S02]  /*11a60*/  LDG.E.U8 R16, desc[UR36][R156.64+0xb0] ;  /* 0x0000b0249c107981 */ /* 0x000e24000c1e1100 */
[----:B0-----:R-:W-:-:S05]  /*11a70*/  PRMT R3, R16, 0x8880, RZ ;  /* 0x0000888010037816 */ /* 0x001fca00000000ff */
[----:B------:R-:W-:-:S07]  /*11a80*/  IMAD R2, R3, R18, RZ ;  /* 0x0000001203027224 */ /* 0x000fce00078e02ff */
.L_x_473:
[----:B------:R-:W-:Y:S05]  /*11a90*/  BSYNC B1 ;  /* 0x0000000000017941 */ /* 0x000fea0003800000 */
.L_x_472:
        /* <DEDUP_REMOVED lines=12> */
.L_x_475:
[----:B------:R-:W-:Y:S05]  /*11b60*/  BSYNC B1 ;  /* 0x0000000000017941 */ /* 0x000fea0003800000 */
.L_x_474:
[----:B------:R-:W-:Y:S01]  /*11b70*/  @!P4 IMAD R115, R115, R17, R2 ;  /* 0x000000117373c224 */ /* 0x000fe200078e0202 */
[----:B------:R-:W-:Y:S04]  /*11b80*/  BSSY B1, `(.L_x_476) ;  /* 0x0000006000017945 */ /* 0x000fe80003800000 */
[----:B------:R0:W-:Y:S01]  /*11b90*/  @!P4 STG.E.U8 desc[UR36][R8.64+0xb1], R115 ;  /* 0x0000b1730800c986 */ /* 0x0001e2000c101124 */
[----:B------:R-:W-:Y:S05]  /*11ba0*/  @P3 BRA `(.L_x_477) ;  /* 0x00000000000c3947 */ /* 0x000fea0003800000 */
[----:B------:R-:W0:Y:S02]  /*11bb0*/  LDG.E.U8 R16, desc[UR36][R14.64+0xb8] ;  /* 0x0000b8240e107981 */ /* 0x000e24000c1e1100 */
[----:B0-----:R-:W-:-:S05]  /*11bc0*/  PRMT R3, R16, 0x8880, RZ ;  /* 0x0000888010037816 */ /* 0x001fca00000000ff */
[----:B------:R-:W-:-:S07]  /*11bd0*/  IMAD R2, R3, R18, RZ ;  /* 0x0000001203027224 */ /* 0x000fce00078e02ff */
.L_x_477:
[----:B------:R-:W-:Y:S05]  /*11be0*/  BSYNC B1 ;  /* 0x0000000000017941 */ /* 0x000fea0003800000 */
.L_x_476:
[----:B0-----:R-:W-:Y:S01]  /*11bf0*/  @!P3 IMAD R3, R116, R17, R2 ;  /* 0x000000117403b224 */ /* 0x001fe200078e0202 */
[----:B------:R-:W-:Y:S04]  /*11c00*/  BSSY B1, `(.L_x_478) ;  /* 0x0000006000017945 */ /* 0x000fe80003800000 */
[----:B------:R0:W-:Y:S01]  /*11c10*/  @!P3 STG.E.U8 desc[UR36][R6.64+0xb8], R3 ;  /* 0x0000b8030600b986 */ /* 0x0001e2000c101124 */
[----:B------:R-:W-:Y:S05]  /*11c20*/  @P5 BRA `(.L_x_479) ;  /* 0x00000000000c5947 */ /* 0x000fea0003800000 */
[----:B------:R-:W0:Y:S02]  /*11c30*/  LDG.E.U8 R16, desc[UR36][R14.64+0xb9] ;  /* 0x0000b9240e107981 */ /* 0x000e24000c1e1100 */
[----:B0-----:R-:W-:-:S05]  /*11c40*/  PRMT R3, R16, 0x8880, RZ ;  /* 0x0000888010037816 */ /* 0x001fca00000000ff */
[----:B------:R-:W-:-:S07]  /*11c50*/  IMAD R2, R3, R18, RZ ;  /* 0x0000001203027224 */ /* 0x000fce00078e02ff */
.L_x_479:
[----:B------:R-:W-:Y:S05]  /*11c60*/  BSYNC B1 ;  /* 0x0000000000017941 */ /* 0x000fea0003800000 */
.L_x_478:
[----:B------:R-:W-:Y:S01]  /*11c70*/  @!P5 IMAD R117, R117, R17, R2 ;  /* 0x000000117575d224 */ /* 0x000fe200078e0202 */
[----:B------:R-:W-:Y:S04]  /*11c80*/  BSSY B1, `(.L_x_480) ;  /* 0x0000006000017945 */ /* 0x000fe80003800000 */
[----:B------:R0:W-:Y:S01]  /*11c90*/  @!P5 STG.E.U8 desc[UR36][R6.64+0xb9], R117 ;  /* 0x0000b9750600d986 */ /* 0x0001e2000c101124 */
[----:B------:R-:W-:Y:S05]  /*11ca0*/  @P6 BRA `(.L_x_481) ;  /* 0x00000000000c6947 */ /* 0x000fea0003800000 */
[----:B------:R-:W0:Y:S02]  /*11cb0*/  LDG.E.U8 R16, desc[UR36][R156.64+0xb8] ;  /* 0x0000b8249c107981 */ /* 0x000e24000c1e1100 */
[----:B0-----:R-:W-:-:S05]  /*11cc0*/  PRMT R3, R16, 0x8880, RZ ;  /* 0x0000888010037816 */ /* 0x001fca00000000ff */
[----:B------:R-:W-:-:S07]  /*11cd0*/  IMAD R2, R3, R18, RZ ;  /* 0x0000001203027224 */ /* 0x000fce00078e02ff */
.L_x_481:
[----:B------:R-:W-:Y:S05]  /*11ce0*/  BSYNC B1 ;  /* 0x0000000000017941 */ /* 0x000fea0003800000 */
.L_x_480:
[----:B0-----:R-:W-:Y:S01]  /*11cf0*/  @!P6 IMAD R3, R118, R17, R2 ;  /* 0x000000117603e224 */ /* 0x001fe200078e0202 */
[----:B------:R-:W-:Y:S04]  /*11d00*/  BSSY B1, `(.L_x_482) ;  /* 0x0000006000017945 */ /* 0x000fe80003800000 */
[----:B------:R0:W-:Y:S01]  /*11d10*/  @!P6 STG.E.U8 desc[UR36][R8.64+0xb8], R3 ;  /* 0x0000b8030800e986 */ /* 0x0001e2000c101124 */
[----:B------:R-:W-:Y:S05]  /*11d20*/  @P1 BRA `(.L_x_483) ;  /* 0x00000000000c1947 */ /* 0x000fea0003800000 */
[----:B------:R-:W0:Y:S02]  /*11d30*/  LDG.E.U8 R16, desc[UR36][R156.64+0xb9] ;  /* 0x0000b9249c107981 */ /* 0x000e24000c1e1100 */
[----:B0-----:R-:W-:-:S05]  /*11d40*/  PRMT R3, R16, 0x8880, RZ ;  /* 0x0000888010037816 */ /* 0x001fca00000000ff */
[----:B------:R-:W-:-:S07]  /*11d50*/  IMAD R2, R3, R18, RZ ;  /* 0x0000001203027224 */ /* 0x000fce00078e02ff */
.L_x_483:
[----:B------:R-:W-:Y:S05]  /*11d60*/  BSYNC B1 ;  /* 0x0000000000017941 */ /* 0x000fea0003800000 */
.L_x_482:
        /* <DEDUP_REMOVED lines=12> */
.L_x_485:
[----:B------:R-:W-:Y:S05]  /*11e30*/  BSYNC B1 ;  /* 0x0000000000017941 */ /* 0x000fea0003800000 */
.L_x_484:
[----:B0-----:R-:W-:Y:S01]  /*11e40*/  @!P4 IMAD R3, R120, R17, R2 ;  /* 0x000000117803c224 */ /* 0x001fe200078e0202 */
[----:B------:R-:W-:Y:S04]  /*11e50*/  BSSY B1, `(.L_x_486) ;  /* 0x0000006000017945 */ /* 0x000fe80003800000 */
[----:B------:R0:W-:Y:S01]  /*11e60*/  @!P4 STG.E.U8 desc[UR36][R6.64+0xc0], R3 ;  /* 0x0000c0030600c986 */ /* 0x0001e2000c101124 */
[----:B------:R-:W-:Y:S05]  /*11e70*/  @P3 BRA `(.L_x_487) ;  /* 0x00000000000c3947 */ /* 0x000fea0003800000 */
[----:B------:R-:W0:Y:S02]  /*11e80*/  LDG.E.U8 R16, desc[UR36][R14.64+0xc1] ;  /* 0x0000c1240e107981 */ /* 0x000e24000c1e1100 */
[----:B0-----:R-:W-:-:S05]  /*11e90*/  PRMT R3, R16, 0x8880, RZ ;  /* 0x0000888010037816 */ /* 0x001fca00000000ff */
[----:B------:R-:W-:-:S07]  /*11ea0*/  IMAD R2, R3, R18, RZ ;  /* 0x0000001203027224 */ /* 0x000fce00078e02ff */
.L_x_487:
[----:B------:R-:W-:Y:S05]  /*11eb0*/  BSYNC B1 ;  /* 0x0000000000017941 */ /* 0x000fea0003800000 */
.L_x_486:
[----:B------:R-:W-:Y:S01]  /*11ec0*/  @!P3 IMAD R121, R121, R17, R2 ;  /* 0x000000117979b224 */ /* 0x000fe200078e0202 */
[----:B------:R-:W-:Y:S04]  /*11ed0*/  BSSY B1, `(.L_x_488) ;  /* 0x0000006000017945 */ /* 0x000fe80003800000 */
[----:B------:R0:W-:Y:S01]  /*11ee0*/  @!P3 STG.E.U8 desc[UR36][R6.64+0xc1], R121 ;  /* 0x0000c1790600b986 */ /* 0x0001e2000c101124 */
[----:B------:R-:W-:Y:S05]  /*11ef0*/  @P5 BRA `(.L_x_489) ;  /* 0x00000000000c5947 */ /* 0x000fea0003800000 */
[----:B------:R-:W0:Y:S02]  /*11f00*/  LDG.E.U8 R16, desc[UR36][R156.64+0xc0] ;  /* 0x0000c0249c107981 */ /* 0x000e24000c1e1100 */
[----:B0-----:R-:W-:-:S05]  /*11f10*/  PRMT R3, R16, 0x8880, RZ ;  /* 0x0000888010037816 */ /* 0x001fca00000000ff */
[----:B------:R-:W-:-:S07]  /*11f20*/  IMAD R2, R3, R18, RZ ;  /* 0x0000001203027224 */ /* 0x000fce00078e02ff */
.L_x_489:
[----:B------:R-:W-:Y:S05]  /*11f30*/  BSYNC B1 ;  /* 0x0000000000017941 */ /* 0x000fea0003800000 */
.L_x_488:
[----:B0-----:R-:W-:Y:S01]  /*11f40*/  @!P5 IMAD R3, R122, R17, R2 ;  /* 0x000000117a03d224 */ /* 0x001fe200078e0202 */
[----:B------:R-:W-:Y:S04]  /*11f50*/  BSSY B1, `(.L_x_490) ;  /* 0x0000006000017945 */ /* 0x000fe80003800000 */
[----:B------:R0:W-:Y:S01]  /*11f60*/  @!P5 STG.E.U8 desc[UR36][R8.64+0xc0], R3 ;  /* 0x0000c0030800d986 */ /* 0x0001e2000c101124 */
[----:B------:R-:W-:Y:S05]  /*11f70*/  @P6 BRA `(.L_x_491) ;  /* 0x00000000000c6947 */ /* 0x000fea0003800000 */
[----:B------:R-:W0:Y:S02]  /*11f80*/  LDG.E.U8 R16, desc[UR36][R156.64+0xc1] ;  /* 0x0000c1249c107981 */ /* 0x000e24000c1e1100 */
[----:B0-----:R-:W-:-:S05]  /*11f90*/  PRMT R3, R16, 0x8880, RZ ;  /* 0x0000888010037816 */ /* 0x001fca00000000ff */
[----:B------:R-:W-:-:S07]  /*11fa0*/  IMAD R2, R3, R18, RZ ;  /* 0x0000001203027224 */ /* 0x000fce00078e02ff */
.L_x_491:
[----:B------:R-:W-:Y:S05]  /*11fb0*/  BSYNC B1 ;  /* 0x0000000000017941 */ /* 0x000fea0003800000 */
.L_x_490:
[----:B------:R-:W-:Y:S01]  /*11fc0*/  @!P6 IMAD R123, R123, R17, R2 ;  /* 0x000000117b7be224 */ /* 0x000fe200078e0202 */
[----:B------:R-:W-:Y:S04]  /*11fd0*/  BSSY B1, `(.L_x_492) ;  /* 0x0000006000017945 */ /* 0x000fe80003800000 */
[----:B------:R0:W-:Y:S01]  /*11fe0*/  @!P6 STG.E.U8 desc[UR36][R8.64+0xc1], R123 ;  /* 0x0000c17b0800e986 */ /* 0x0001e2000c101124 */
[----:B------:R-:W-:Y:S05]  /*11ff0*/  @P1 BRA `(.L_x_493) ;  /* 0x00000000000c1947 */ /* 0x000fea0003800000 */
[----:B------:R-:W0:Y:S02]  /*12000*/  LDG.E.U8 R16, desc[UR36][R14.64+0xc8] ;  /* 0x0000c8240e107981 */ /* 0x000e24000c1e1100 */
[----:B0-----:R-:W-:-:S05]  /*12010*/  PRMT R3, R16, 0x8880, RZ ;  /* 0x0000888010037816 */ /* 0x001fca00000000ff */
[----:B------:R-:W-:-:S07]  /*12020*/  IMAD R2, R3, R18, RZ ;  /* 0x0000001203027224 */ /* 0x000fce00078e02ff */
.L_x_493:
[----:B------:R-:W-:Y:S05]  /*12030*/  BSYNC B1 ;  /* 0x0000000000017941 */ /* 0x000fea0003800000 */
.L_x_492:
        /* <DEDUP_REMOVED lines=12> */
.L_x_495:
[----:B------:R-:W-:Y:S05]  /*12100*/  BSYNC B1 ;  /* 0x0000000000017941 */ /* 0x000fea0003800000 */
.L_x_494:
[----:B------:R-:W-:Y:S01]  /*12110*/  @!P4 IMAD R125, R125, R17, R2 ;  /* 0x000000117d7dc224 */ /* 0x000fe200078e0202 */
[----:B------:R-:W-:Y:S04]  /*12120*/  BSSY B1, `(.L_x_496) ;  /* 0x0000006000017945 */ /* 0x000fe80003800000 */
[----:B------:R0:W-:Y:S01]  /*12130*/  @!P4 STG.E.U8 desc[UR36][R6.64+0xc9], R125 ;  /* 0x0000c97d0600c986 */ /* 0x0001e2000c101124 */
[----:B------:R-:W-:Y:S05]  /*12140*/  @P3 BRA `(.L_x_497) ;  /* 0x00000000000c3947 */ /* 0x000fea0003800000 */
[----:B------:R-:W0:Y:S02]  /*12150*/  LDG.E.U8 R16, desc[UR36][R156.64+0xc8] ;  /* 0x0000c8249c107981 */ /* 0x000e24000c1e1100 */
[----:B0-----:R-:W-:-:S05]  /*12160*/  PRMT R3, R16, 0x8880, RZ ;  /* 0x0000888010037816 */ /* 0x001fca00000000ff */
[----:B------:R-:W-:-:S07]  /*12170*/  IMAD R2, R3, R18, RZ ;  /* 0x0000001203027224 */ /* 0x000fce00078e02ff */
.L_x_497:
[----:B------:R-:W-:Y:S05]  /*12180*/  BSYNC B1 ;  /* 0x0000000000017941 */ /* 0x000fea0003800000 */
.L_x_496:
[----:B0-----:R-:W-:Y:S01]  /*12190*/  @!P3 IMAD R3, R126, R17, R2 ;  /* 0x000000117e03b224 */ /* 0x001fe200078e0202 */
[----:B------:R-:W-:Y:S04]  /*121a0*/  BSSY B1, `(.L_x_498) ;  /* 0x0000006000017945 */ /* 0x000fe80003800000 */
[----:B------:R0:W-:Y:S01]  /*121b0*/  @!P3 STG.E.U8 desc[UR36][R8.64+0xc8], R3 ;  /* 0x0000c8030800b986 */ /* 0x0001e2000c101124 */
[----:B------:R-:W-:Y:S05]  /*121c0*/  @P5 BRA `(.L_x_499) ;  /* 0x00000000000c5947 */ /* 0x000fea0003800000 */
[----:B------:R-:W0:Y:S02]  /*121d0*/  LDG.E.U8 R16, desc[UR36][R156.64+0xc9] ;  /* 0x0000c9249c107981 */ /* 0x000e24000c1e1100 */
[----:B0-----:R-:W-:-:S05]  /*121e0*/  PRMT R3, R16, 0x8880, RZ ;  /* 0x0000888010037816 */ /* 0x001fca00000000ff */
[----:B------:R-:W-:-:S07]  /*121f0*/  IMAD R2, R3, R18, RZ ;  /* 0x0000001203027224 */ /* 0x000fce00078e02ff */
.L_x_499:
[----:B------:R-:W-:Y:S05]  /*12200*/  BSYNC B1 ;  /* 0x0000000000017941 */ /* 0x000fea0003800000 */
.L_x_498:
[----:B------:R-:W-:Y:S01]  /*12210*/  @!P5 IMAD R127, R127, R17, R2 ;  /* 0x000000117f7fd224 */ /* 0x000fe200078e0202 */
[----:B------:R-:W-:Y:S04]  /*12220*/  BSSY B1, `(.L_x_500) ;  /* 0x0000006000017945 */ /* 0x000fe80003800000 */
[----:B------:R0:W-:Y:S01]  /*12230*/  @!P5 STG.E.U8 desc[UR36][R8.64+0xc9], R127 ;  /* 0x0000c97f0800d986 */ /* 0x0001e2000c101124 */
[----:B------:R-:W-:Y:S05]  /*12240*/  @P6 BRA `(.L_x_501) ;  /* 0x00000000000c6947 */ /* 0x000fea0003800000 */
[----:B------:R-:W0:Y:S02]  /*12250*/  LDG.E.U8 R16, desc[UR36][R14.64+0xd0] ;  /* 0x0000d0240e107981 */ /* 0x000e24000c1e1100 */
[----:B0-----:R-:W-:-:S05]  /*12260*/  PRMT R3, R16, 0x8880, RZ ;  /* 0x0000888010037816 */ /* 0x001fca00000000ff */
[----:B------:R-:W-:-:S07]  /*12270*/  IMAD R2, R3, R18, RZ ;  /* 0x0000001203027224 */ /* 0x000fce00078e02ff */
.L_x_501:
[----:B------:R-:W-:Y:S05]  /*12280*/  BSYNC B1 ;  /* 0x0000000000017941 */ /* 0x000fea0003800000 */
.L_x_500:
[----:B0-----:R-:W-:Y:S01]  /*12290*/  @!P6 IMAD R3, R128, R17, R2 ;  /* 0x000000118003e224 */ /* 0x001fe200078e0202 */
[----:B------:R-:W-:Y:S04]  /*122a0*/  BSSY B1, `(.L_x_502) ;  /* 0x0000006000017945 */ /* 0x000fe80003800000 */
[----:B------:R0:W-:Y:S01]  /*122b0*/  @!P6 STG.E.U8 desc[UR36][R6.64+0xd0], R3 ;  /* 0x0000d0030600e986 */ /* 0x0001e2000c101124 */
[----:B------:R-:W-:Y:S05]  /*122c0*/  @P1 BRA `(.L_x_503) ;  /* 0x00000000000c1947 */ /* 0x000fea0003800000 */
[----:B------:R-:W0:Y:S02]  /*122d0*/  LDG.E.U8 R16, desc[UR36][R14.64+0xd1] ;  /* 0x0000d1240e107981 */ /* 0x000e24000c1e1100 */
[----:B0-----:R-:W-:-:S05]  /*122e0*/  PRMT R3, R16, 0x8880, RZ ;  /* 0x0000888010037816 */ /* 0x001fca00000000ff */
[----:B------:R-:W-:-:S07]  /*122f0*/  IMAD R2, R3, R18, RZ ;  /* 0x0000001203027224 */ /* 0x000fce00078e02ff */
.L_x_503:
[----:B------:R-:W-:Y:S05]  /*12300*/  BSYNC B1 ;  /* 0x0000000000017941 */ /* 0x000fea0003800000 */
.L_x_502:
        /* <DEDUP_REMOVED lines=12> */
.L_x_505:
[----:B------:R-:W-:Y:S05]  /*123d0*/  BSYNC B1 ;  /* 0x0000000000017941 */ /* 0x000fea0003800000 */
.L_x_504:
[----:B0-----:R-:W-:Y:S01]  /*123e0*/  @!P4 IMAD R3, R130, R17, R2 ;  /* 0x000000118203c224 */ /* 0x001fe200078e0202 */
[----:B------:R-:W-:Y:S04]  /*123f0*/  BSSY B1, `(.L_x_506) ;  /* 0x0000006000017945 */ /* 0x000fe80003800000 */
[----:B------:R0:W-:Y:S01]  /*12400*/  @!P4 STG.E.U8 desc[UR36][R8.64+0xd0], R3 ;  /* 0x0000d0030800c986 */ /* 0x0001e2000c101124 */
[----:B------:R-:W-:Y:S05]  /*12410*/  @P3 BRA `(.L_x_507) ;  /* 0x00000000000c3947 */ /* 0x000fea0003800000 */
[----:B------:R-:W0:Y:S02]  /*12420*/  LDG.E.U8 R16, desc[UR36][R156.64+0xd1] ;  /* 0x0000d1249c107981 */ /* 0x000e24000c1e1100 */
[----:B0-----:R-:W-:-:S05]  /*12430*/  PRMT R3, R16, 0x8880, RZ ;  /* 0x0000888010037816 */ /* 0x001fca00000000ff */
[----:B------:R-:W-:-:S07]  /*12440*/  IMAD R2, R3, R18, RZ ;  /* 0x0000001203027224 */ /* 0x000fce00078e02ff */
.L_x_507:
[----:B------:R-:W-:Y:S05]  /*12450*/  BSYNC B1 ;  /* 0x0000000000017941 */ /* 0x000fea0003800000 */
.L_x_506:
[----:B------:R-:W-:Y:S01]  /*12460*/  @!P3 IMAD R131, R131, R17, R2 ;  /* 0x000000118383b224 */ /* 0x000fe200078e0202 */
[----:B------:R-:W-:Y:S04]  /*12470*/  BSSY B1, `(.L_x_508) ;  /* 0x0000006000017945 */ /* 0x000fe80003800000 */
[----:B------:R0:W-:Y:S01]  /*12480*/  @!P3 STG.E.U8 desc[UR36][R8.64+0xd1], R131 ;  /* 0x0000d1830800b986 */ /* 0x0001e2000c101124 */
[----:B------:R-:W-:Y:S05]  /*12490*/  @P5 BRA `(.L_x_509) ;  /* 0x00000000000c5947 */ /* 0x000fea0003800000 */
[----:B------:R-:W0:Y:S02]  /*124a0*/  LDG.E.U8 R16, desc[UR36][R14.64+0xd8] ;  /* 0x0000d8240e107981 */ /* 0x000e24000c1e1100 */
[----:B0-----:R-:W-:-:S05]  /*124b0*/  PRMT R3, R16, 0x8880, RZ ;  /* 0x0000888010037816 */ /* 0x001fca00000000ff */
[----:B------:R-:W-:-:S07]  /*124c0*/  IMAD R2, R3, R18, RZ ;  /* 0x0000001203027224 */ /* 0x000fce00078e02ff */
.L_x_509:
[----:B------:R-:W-:Y:S05]  /*124d0*/  BSYNC B1 ;  /* 0x0000000000017941 */ /* 0x000fea0003800000 */
.L_x_508:
[----:B0-----:R-:W-:Y:S01]  /*124e0*/  @!P5 IMAD R3, R132, R17, R2 ;  /* 0x000000118403d224 */ /* 0x001fe200078e0202 */
[----:B------:R-:W-:Y:S04]  /*124f0*/  BSSY B1, `(.L_x_510) ;  /* 0x0000006000017945 */ /* 0x000fe80003800000 */
[----:B------:R0:W-:Y:S01]  /*12500*/  @!P5 STG.E.U8 desc[UR36][R6.64+0xd8], R3 ;  /* 0x0000d8030600d986 */ /* 0x0001e2000c101124 */
[----:B------:R-:W-:Y:S05]  /*12510*/  @P6 BRA `(.L_x_511) ;  /* 0x00000000000c6947 */ /* 0x000fea0003800000 */
[----:B------:R-:W0:Y:S02]  /*12520*/  LDG.E.U8 R16, desc[UR36][R14.64+0xd9] ;  /* 0x0000d9240e107981 */ /* 0x000e24000c1e1100 */
[----:B0-----:R-:W-:-:S05]  /*12530*/  PRMT R3, R16, 0x8880, RZ ;  /* 0x0000888010037816 */ /* 0x001fca00000000ff */
[----:B------:R-:W-:-:S07]  /*12540*/  IMAD R2, R3, R18, RZ ;  /* 0x0000001203027224 */ /* 0x000fce00078e02ff */
.L_x_511:
[----:B------:R-:W-:Y:S05]  /*12550*/  BSYNC B1 ;  /* 0x0000000000017941 */ /* 0x000fea0003800000 */
.L_x_510:
[----:B------:R-:W-:Y:S01]  /*12560*/  @!P6 IMAD R133, R133, R17, R2 ;  /* 0x000000118585e224 */ /* 0x000fe200078e0202 */
[----:B------:R-:W-:Y:S04]  /*12570*/  BSSY B1, `(.L_x_512) ;  /* 0x0000006000017945 */ /* 0x000fe80003800000 */
[----:B------:R0:W-:Y:S01]  /*12580*/  @!P6 STG.E.U8 desc[UR36][R6.64+0xd9], R133 ;  /* 0x0000d9850600e986 */ /* 0x0001e2000c101124 */
[----:B------:R-:W-:Y:S05]  /*12590*/  @P1 BRA `(.L_x_513) ;  /* 0x00000000000c1947 */ /* 0x000fea0003800000 */
[----:B------:R-:W0:Y:S02]  /*125a0*/  LDG.E.U8 R16, desc[UR36][R156.64+0xd8] ;  /* 0x0000d8249c107981 */ /* 0x000e24000c1e1100 */
[----:B0-----:R-:W-:-:S05]  /*125b0*/  PRMT R3, R16, 0x8880, RZ ;  /* 0x0000888010037816 */ /* 0x001fca00000000ff */
[----:B------:R-:W-:-:S07]  /*125c0*/  IMAD R2, R3, R18, RZ ;  /* 0x0000001203027224 */ /* 0x000fce00078e02ff */
.L_x_513:
[----:B------:R-:W-:Y:S05]  /*125d0*/  BSYNC B1 ;  /* 0x0000000000017941 */ /* 0x000fea0003800000 */
.L_x_512:
        /* <DEDUP_REMOVED lines=12> */
.L_x_515:
[----:B------:R-:W-:Y:S05]  /*126a0*/  BSYNC B1 ;  /* 0x0000000000017941 */ /* 0x000fea0003800000 */
.L_x_514:
[----:B------:R-:W-:Y:S01]  /*126b0*/  @!P4 IMAD R135, R135, R17, R2 ;  /* 0x000000118787c224 */ /* 0x000fe200078e0202 */
[----:B------:R-:W-:Y:S04]  /*126c0*/  BSSY B1, `(.L_x_516) ;  /* 0x0000006000017945 */ /* 0x000fe80003800000 */
[----:B------:R0:W-:Y:S01]  /*126d0*/  @!P4 STG.E.U8 desc[UR36][R8.64+0xd9], R135 ;  /* 0x0000d9870800c986 */ /* 0x0001e2000c101124 */
[----:B------:R-:W-:Y:S05]  /*126e0*/  @P3 BRA `(.L_x_517) ;  /* 0x00000000000c3947 */ /* 0x000fea0003800000 */
[----:B------:R-:W0:Y:S02]  /*126f0*/  LDG.E.U8 R16, desc[UR36][R14.64+0xe0] ;  /* 0x0000e0240e107981 */ /* 0x000e24000c1e1100 */
[----:B0-----:R-:W-:-:S05]  /*12700*/  PRMT R3, R16, 0x8880, RZ ;  /* 0x0000888010037816 */ /* 0x001fca00000000ff */
[----:B------:R-:W-:-:S07]  /*12710*/  IMAD R2, R3, R18, RZ ;  /* 0x0000001203027224 */ /* 0x000fce00078e02ff */
.L_x_517:
[----:B------:R-:W-:Y:S05]  /*12720*/  BSYNC B1 ;  /* 0x0000000000017941 */ /* 0x000fea0003800000 */
.L_x_516:
[----:B0-----:R-:W-:Y:S01]  /*12730*/  @!P3 IMAD R3, R136, R17, R2 ;  /* 0x000000118803b224 */ /* 0x001fe200078e0202 */
[----:B------:R-:W-:Y:S04]  /*12740*/  BSSY B1, `(.L_x_518) ;  /* 0x0000006000017945 */ /* 0x000fe80003800000 */
[----:B------:R0:W-:Y:S01]  /*12750*/  @!P3 STG.E.U8 desc[UR36][R6.64+0xe0], R3 ;  /* 0x0000e0030600b986 */ /* 0x0001e2000c101124 */
[----:B------:R-:W-:Y:S05]  /*12760*/  @P5 BRA `(.L_x_519) ;  /* 0x00000000000c5947 */ /* 0x000fea0003800000 */
[----:B------:R-:W0:Y:S02]  /*12770*/  LDG.E.U8 R16, desc[UR36][R14.64+0xe1] ;  /* 0x0000e1240e107981 */ /* 0x000e24000c1e1100 */
[----:B0-----:R-:W-:-:S05]  /*12780*/  PRMT R3, R16, 0x8880, RZ ;  /* 0x0000888010037816 */ /* 0x001fca00000000ff */
[----:B------:R-:W-:-:S07]  /*12790*/  IMAD R2, R3, R18, RZ ;  /* 0x0000001203027224 */ /* 0x000fce00078e02ff */
.L_x_519:
[----:B------:R-:W-:Y:S05]  /*127a0*/  BSYNC B1 ;  /* 0x0000000000017941 */ /* 0x000fea0003800000 */
.L_x_518:
[----:B------:R-:W-:Y:S01]  /*127b0*/  @!P5 IMAD R137, R137, R17, R2 ;  /* 0x000000118989d224 */ /* 0x000fe200078e0202 */
[----:B------:R-:W-:Y:S04]  /*127c0*/  BSSY B1, `(.L_x_520) ;  /* 0x0000006000017945 */ /* 0x000fe80003800000 */
[----:B------:R0:W-:Y:S01]  /*127d0*/  @!P5 STG.E.U8 desc[UR36][R6.64+0xe1], R137 ;  /* 0x0000e1890600d986 */ /* 0x0001e2000c101124 */
[----:B------:R-:W-:Y:S05]  /*127e0*/  @P6 BRA `(.L_x_521) ;  /* 0x00000000000c6947 */ /* 0x000fea0003800000 */
[----:B------:R-:W0:Y:S02]  /*127f0*/  LDG.E.U8 R16, desc[UR36][R156.64+0xe0] ;  /* 0x0000e0249c107981 */ /* 0x000e24000c1e1100 */
[----:B0-----:R-:W-:-:S05]  /*12800*/  PRMT R3, R16, 0x8880, RZ ;  /* 0x0000888010037816 */ /* 0x001fca00000000ff */
[----:B------:R-:W-:-:S07]  /*12810*/  IMAD R2, R3, R18, RZ ;  /* 0x0000001203027224 */ /* 0x000fce00078e02ff */
.L_x_521:
[----:B------:R-:W-:Y:S05]  /*12820*/  BSYNC B1 ;  /* 0x0000000000017941 */ /* 0x000fea0003800000 */
.L_x_520:
[----:B0-----:R-:W-:Y:S01]  /*12830*/  @!P6 IMAD R3, R138, R17, R2 ;  /* 0x000000118a03e224 */ /* 0x001fe200078e0202 */
[----:B------:R-:W-:Y:S04]  /*12840*/  BSSY B1, `(.L_x_522) ;  /* 0x0000006000017945 */ /* 0x000fe80003800000 */
[----:B------:R0:W-:Y:S01]  /*12850*/  @!P6 STG.E.U8 desc[UR36][R8.64+0xe0], R3 ;  /* 0x0000e0030800e986 */ /* 0x0001e2000c101124 */
[----:B------:R-:W-:Y:S05]  /*12860*/  @P1 BRA `(.L_x_523) ;  /* 0x00000000000c1947 */ /* 0x000fea0003800000 */
[----:B------:R-:W0:Y:S02]  /*12870*/  LDG.E.U8 R16, desc[UR36][R156.64+0xe1] ;  /* 0x0000e1249c107981 */ /* 0x000e24000c1e1100 */
[----:B0-----:R-:W-:-:S05]  /*12880*/  PRMT R3, R16, 0x8880, RZ ;  /* 0x0000888010037816 */ /* 0x001fca00000000ff */
[----:B------:R-:W-:-:S07]  /*12890*/  IMAD R2, R3, R18, RZ ;  /* 0x0000001203027224 */ /* 0x000fce00078e02ff */
.L_x_523:
[----:B------:R-:W-:Y:S05]  /*128a0*/  BSYNC B1 ;  /* 0x0000000000017941 */ /* 0x000fea0003800000 */
.L_x_522:
        /* <DEDUP_REMOVED lines=12> */
.L_x_525:
[----:B------:R-:W-:Y:S05]  /*12970*/  BSYNC B1 ;  /* 0x0000000000017941 */ /* 0x000fea0003800000 */
.L_x_524:
[----:B0-----:R-:W-:Y:S01]  /*12980*/  @!P5 IMAD R3, R140, R17, R2 ;  /* 0x000000118c03d224 */ /* 0x001fe200078e0202 */
[----:B------:R-:W-:Y:S04]  /*12990*/  BSSY B1, `(.L_x_526) ;  /* 0x0000006000017945 */ /* 0x000fe80003800000 */
[----:B------:R0:W-:Y:S01]  /*129a0*/  @!P5 STG.E.U8 desc[UR36][R6.64+0xe8], R3 ;  /* 0x0000e8030600d986 */ /* 0x0001e2000c101124 */
[----:B------:R-:W-:Y:S05]  /*129b0*/  @P3 BRA `(.L_x_527) ;  /* 0x00000000000c3947 */ /* 0x000fea0003800000 */
[----:B------:R-:W0:Y:S02]  /*129c0*/  LDG.E.U8 R16, desc[UR36][R14.64+0xe9] ;  /* 0x0000e9240e107981 */ /* 0x000e24000c1e1100 */
[----:B0-----:R-:W-:-:S05]  /*129d0*/  PRMT R3, R16, 0x8880, RZ ;  /* 0x0000888010037816 */ /* 0x001fca00000000ff */
[----:B------:R-:W-:-:S07]  /*129e0*/  IMAD R2, R3, R18, RZ ;  /* 0x0000001203027224 */ /* 0x000fce00078e02ff */
.L_x_527:
[----:B------:R-:W-:Y:S05]  /*129f0*/  BSYNC B1 ;  /* 0x0000000000017941 */ /* 0x000fea0003800000 */
.L_x_526:
[----:B------:R-:W-:Y:S01]  /*12a00*/  @!P3 IMAD R141, R141, R17, R2 ;  /* 0x000000118d8db224 */ /* 0x000fe200078e0202 */
[----:B------:R-:W-:Y:S04]  /*12a10*/  BSSY B1, `(.L_x_528) ;  /* 0x0000006000017945 */ /* 0x000fe80003800000 */
[----:B------:R0:W-:Y:S01]  /*12a20*/  @!P3 STG.E.U8 desc[UR36][R6.64+0xe9], R141 ;  /* 0x0000e98d0600b986 */ /* 0x0001e2000c101124 */
[----:B------:R-:W-:Y:S05]  /*12a30*/  @P1 BRA `(.L_x_529) ;  /* 0x00000000000c1947 */ /* 0x000fea0003800000 */
[----:B------:R-:W0:Y:S02]  /*12a40*/  LDG.E.U8 R16, desc[UR36][R156.64+0xe8] ;  /* 0x0000e8249c107981 */ /* 0x000e24000c1e1100 */
[----:B0-----:R-:W-:-:S05]  /*12a50*/  PRMT R3, R16, 0x8880, RZ ;  /* 0x0000888010037816 */ /* 0x001fca00000000ff */
[----:B------:R-:W-:-:S07]  /*12a60*/  IMAD R2, R3, R18, RZ ;  /* 0x0000001203027224 */ /* 0x000fce00078e02ff */
.L_x_529:
[----:B------:R-:W-:Y:S05]  /*12a70*/  BSYNC B1 ;  /* 0x0000000000017941 */ /* 0x000fea0003800000 */
.L_x_528:
[----:B0-----:R-:W-:Y:S01]  /*12a80*/  @!P1 IMAD R3, R142, R17, R2 ;  /* 0x000000118e039224 */ /* 0x001fe200078e0202 */
[----:B------:R-:W-:Y:S04]  /*12a90*/  BSSY B1, `(.L_x_530) ;  /* 0x0000006000017945 */ /* 0x000fe80003800000 */
[----:B------:R0:W-:Y:S01]  /*12aa0*/  @!P1 STG.E.U8 desc[UR36][R8.64+0xe8], R3 ;  /* 0x0000e80308009986 */ /* 0x0001e2000c101124 */
[----:B------:R-:W-:Y:S05]  /*12ab0*/  @P6 BRA `(.L_x_531) ;  /* 0x00000000000c6947 */ /* 0x000fea0003800000 */
[----:B------:R-:W0:Y:S02]  /*12ac0*/  LDG.E.U8 R16, desc[UR36][R156.64+0xe9] ;  /* 0x0000e9249c107981 */ /* 0x000e24000c1e1100 */
[----:B0-----:R-:W-:-:S05]  /*12ad0*/  PRMT R3, R16, 0x8880, RZ ;  /* 0x0000888010037816 */ /* 0x001fca00000000ff */
[----:B------:R-:W-:-:S07]  /*12ae0*/  IMAD R2, R3, R18, RZ ;  /* 0x0000001203027224 */ /* 0x000fce00078e02ff */
.L_x_531:
[----:B------:R-:W-:Y:S05]  /*12af0*/  BSYNC B1 ;  /* 0x0000000000017941 */ /* 0x000fea0003800000 */
.L_x_530:
[----:B------:R-:W-:Y:S01]  /*12b00*/  @!P6 IMAD R143, R143, R17, R2 ;  /* 0x000000118f8fe224 */ /* 0x000fe200078e0202 */
[----:B------:R-:W-:Y:S04]  /*12b10*/  BSSY B1, `(.L_x_532) ;  /* 0x0000006000017945 */ /* 0x000fe80003800000 */
[----:B------:R0:W-:Y:S01]  /*12b20*/  @!P6 STG.E.U8 desc[UR36][R8.64+0xe9], R143 ;  /* 0x0000e98f0800e986 */ /* 0x0001e2000c101124 */
[----:B------:R-:W-:Y:S05]  /*12b30*/  @P4 BRA `(.L_x_533) ;  /* 0x00000000000c4947 */ /* 0x000fea0003800000 */
[----:B------:R-:W0:Y:S02]  /*12b40*/  LDG.E.U8 R16, desc[UR36][R14.64+0xf0] ;  /* 0x0000f0240e107981 */ /* 0x000e24000c1e1100 */
[----:B0-----:R-:W-:-:S05]  /*12b50*/  PRMT R3, R16, 0x8880, RZ ;  /* 0x0000888010037816 */ /* 0x001fca00000000ff */
[----:B------:R-:W-:-:S07]  /*12b60*/  IMAD R2, R3, R18, RZ ;  /* 0x0000001203027224 */ /* 0x000fce00078e02ff */
.L_x_533:
[----:B------:R-:W-:Y:S05]  /*12b70*/  BSYNC B1 ;  /* 0x0000000000017941 */ /* 0x000fea0003800000 */
.L_x_532:
[----:B------:R-:W-:Y:S01]  /*12b80*/  ISETP.LT.OR P3, PT, R0, 0xf2, !P2 ;  /* 0x000000f20000780c */ /* 0x000fe20005761670 */
[----:B0-----:R-:W-:Y:S01]  /*12b90*/  @!P4 IMAD R3, R144, R17, R2 ;  /* 0x000000119003c224 */ /* 0x001fe200078e0202 */
[----:B------:R-:W-:Y:S01]  /*12ba0*/  BSSY B1, `(.L_x_534) ;  /* 0x000000b000017945 */ /* 0x000fe20003800000 */
[C---:B------:R-:W-:Y:S02]  /*12bb0*/  ISETP.LT.OR P1, PT, R0.reuse, 0xf1, !P0 ;  /* 0x000000f10000780c */ /* 0x040fe40004721670 */
[C---:B------:R-:W-:Y:S01]  /*12bc0*/  ISETP.LT.OR P5, PT, R0.reuse, 0xf2, !P0 ;  /* 0x000000f20000780c */ /* 0x040fe200047a1670 */
[----:B------:R0:W-:Y:S01]  /*12bd0*/  @!P4 STG.E.U8 desc[UR36][R6.64+0xf0], R3 ;  /* 0x0000f0030600c986 */ /* 0x0001e2000c101124 */
[C---:B------:R-:W-:Y:S02]  /*12be0*/  ISETP.LT.OR P4, PT, R0.reuse, 0xf9, !P2 ;  /* 0x000000f90000780c */ /* 0x040fe40005781670 */
[C---:B------:R-:W-:Y:S02]  /*12bf0*/  ISETP.LT.OR P2, PT, R0.reuse, 0xfa, !P2 ;  /* 0x000000fa0000780c */ /* 0x040fe40005741670 */
[----:B------:R-:W-:-:S02]  /*12c00*/  ISETP.LT.OR P6, PT, R0, 0xf9, !P0 ;  /* 0x000000f90000780c */ /* 0x000fc400047c1670 */
[----:B------:R-:W-:Y:S11]  /*12c10*/  @P3 BRA `(.L_x_535) ;  /* 0x00000000000c3947 */ /* 0x000ff60003800000 */
[----:B------:R-:W0:Y:S02]  /*12c20*/  LDG.E.U8 R16, desc[UR36][R14.64+0xf1] ;  /* 0x0000f1240e107981 */ /* 0x000e24000c1e1100 */
[----:B0-----:R-:W-:-:S05]  /*12c30*/  PRMT R3, R16, 0x8880, RZ ;  /* 0x0000888010037816 */ /* 0x001fca00000000ff */
[----:B------:R-:W-:-:S07]  /*12c40*/  IMAD R2, R3, R18, RZ ;  /* 0x0000001203027224 */ /* 0x000fce00078e02ff */
.L_x_535:
[----:B------:R-:W-:Y:S05]  /*12c50*/  BSYNC B1 ;  /* 0x0000000000017941 */ /* 0x000fea0003800000 */
.L_x_534:
[----:B------:R-:W-:Y:S01]  /*12c60*/  @!P3 IMAD R145, R145, R17, R2 ;  /* 0x000000119191b224 */ /* 0x000fe200078e0202 */
[----:B------:R-:W-:Y:S04]  /*12c70*/  BSSY B1, `(.L_x_536) ;  /* 0x0000006000017945 */ /* 0x000fe80003800000 */
[----:B------:R0:W-:Y:S01]  /*12c80*/  @!P3 STG.E.U8 desc[UR36][R6.64+0xf1], R145 ;  /* 0x0000f1910600b986 */ /* 0x0001e2000c101124 */
[----:B------:R-:W-:Y:S05]  /*12c90*/  @P1 BRA `(.L_x_537) ;  /* 0x00000000000c1947 */ /* 0x000fea0003800000 */
[----:B------:R-:W0:Y:S02]  /*12ca0*/  LDG.E.U8 R16, desc[UR36][R156.64+0xf0] ;  /* 0x0000f0249c107981 */ /* 0x000e24000c1e1100 */
[----:B0-----:R-:W-:-:S05]  /*12cb0*/  PRMT R3, R16, 0x8880, RZ ;  /* 0x0000888010037816 */ /* 0x001fca00000000ff */
[----:B------:R-:W-:-:S07]  /*12cc0*/  IMAD R2, R3, R18, RZ ;  /* 0x0000001203027224 */ /* 0x000fce00078e02ff */
.L_x_537:
[----:B------:R-:W-:Y:S05]  /*12cd0*/  BSYNC B1 ;  /* 0x0000000000017941 */ /* 0x000fea0003800000 */
.L_x_536:
[----:B0-----:R-:W-:Y:S01]  /*12ce0*/  @!P1 IMAD R3, R146, R17, R2 ;  /* 0x0000001192039224 */ /* 0x001fe200078e0202 */
[----:B------:R-:W-:Y:S04]  /*12cf0*/  BSSY B1, `(.L_x_538) ;  /* 0x0000006000017945 */ /* 0x000fe80003800000 */
[----:B------:R0:W-:Y:S01]  /*12d00*/  @!P1 STG.E.U8 desc[UR36][R8.64+0xf0], R3 ;  /* 0x0000f00308009986 */ /* 0x0001e2000c101124 */
[----:B------:R-:W-:Y:S05]  /*12d10*/  @P5 BRA `(.L_x_539) ;  /* 0x00000000000c5947 */ /* 0x000fea0003800000 */
[----:B------:R-:W0:Y:S02]  /*12d20*/  LDG.E.U8 R16, desc[UR36][R156.64+0xf1] ;  /* 0x0000f1249c107981 */ /* 0x000e24000c1e1100 */
[----:B0-----:R-:W-:-:S05]  /*12d30*/  PRMT R3, R16, 0x8880, RZ ;  /* 0x0000888010037816 */ /* 0x001fca00000000ff */
[----:B------:R-:W-:-:S07]  /*12d40*/  IMAD R2, R3, R18, RZ ;  /* 0x0000001203027224 */ /* 0x000fce00078e02ff */
.L_x_539:
[----:B------:R-:W-:Y:S05]  /*12d50*/  BSYNC B1 ;  /* 0x0000000000017941 */ /* 0x000fea0003800000 */
.L_x_538:
[----:B------:R-:W-:Y:S01]  /*12d60*/  @!P5 IMAD R147, R147, R17, R2 ;  /* 0x000000119393d224 */ /* 0x000fe200078e0202 */
[----:B------:R-:W-:Y:S04]  /*12d70*/  BSSY B1, `(.L_x_540) ;  /* 0x0000006000017945 */ /* 0x000fe80003800000 */
[----:B------:R0:W-:Y:S01]  /*12d80*/  @!P5 STG.E.U8 desc[UR36][R8.64+0xf1], R147 ;  /* 0x0000f1930800d986 */ /* 0x0001e2000c101124 */
[----:B------:R-:W-:Y:S05]  /*12d90*/  @P4 BRA `(.L_x_541) ;  /* 0x00000000000c4947 */ /* 0x000fea0003800000 */
[----:B------:R-:W0:Y:S02]  /*12da0*/  LDG.E.U8 R16, desc[UR36][R14.64+0xf8] ;  /* 0x0000f8240e107981 */ /* 0x000e24000c1e1100 */
[----:B0-----:R-:W-:-:S05]  /*12db0*/  PRMT R3, R16, 0x8880, RZ ;  /* 0x0000888010037816 */ /* 0x001fca00000000ff */
[----:B------:R-:W-:-:S07]  /*12dc0*/  IMAD R2, R3, R18, RZ ;  /* 0x0000001203027224 */ /* 0x000fce00078e02ff */
.L_x_541:
[----:B------:R-:W-:Y:S05]  /*12dd0*/  BSYNC B1 ;  /* 0x0000000000017941 */ /* 0x000fea0003800000 */
.L_x_540:
[----:B0-----:R-:W-:Y:S01]  /*12de0*/  @!P4 IMAD R3, R148, R17, R2 ;  /* 0x000000119403c224 */ /* 0x001fe200078e0202 */
[----:B------:R-:W-:Y:S04]  /*12df0*/  BSSY B1, `(.L_x_542) ;  /* 0x0000006000017945 */ /* 0x000fe80003800000 */
[----:B------:R0:W-:Y:S01]  /*12e00*/  @!P4 STG.E.U8 desc[UR36][R6.64+0xf8], R3 ;  /* 0x0000f8030600c986 */ /* 0x0001e2000c101124 */
[----:B------:R-:W-:Y:S05]  /*12e10*/  @P2 BRA `(.L_x_543) ;  /* 0x00000000000c2947 */ /* 0x000fea0003800000 */
[----:B------:R-:W0:Y:S02]  /*12e20*/  LDG.E.U8 R16, desc[UR36][R14.64+0xf9] ;  /* 0x0000f9240e107981 */ /* 0x000e24000c1e1100 */
[----:B0-----:R-:W-:-:S05]  /*12e30*/  PRMT R3, R16, 0x8880, RZ ;  /* 0x0000888010037816 */ /* 0x001fca00000000ff */
[----:B------:R-:W-:-:S07]  /*12e40*/  IMAD R2, R3, R18, RZ ;  /* 0x0000001203027224 */ /* 0x000fce00078e02ff */
.L_x_543:
[----:B------:R-:W-:Y:S05]  /*12e50*/  BSYNC B1 ;  /* 0x0000000000017941 */ /* 0x000fea0003800000 */
.L_x_542:
[----:B------:R-:W-:Y:S01]  /*12e60*/  @!P2 IMAD R149, R149, R17, R2 ;  /* 0x000000119595a224 */ /* 0x000fe200078e0202 */
[----:B------:R-:W-:Y:S04]  /*12e70*/  BSSY B1, `(.L_x_544) ;  /* 0x0000006000017945 */ /* 0x000fe80003800000 */
[----:B------:R0:W-:Y:S01]  /*12e80*/  @!P2 STG.E.U8 desc[UR36][R6.64+0xf9], R149 ;  /* 0x0000f9950600a986 */ /* 0x0001e2000c101124 */
[----:B------:R-:W-:Y:S05]  /*12e90*/  @P6 BRA `(.L_x_545) ;  /* 0x00000000000c6947 */ /* 0x000fea0003800000 */
[----:B------:R-:W0:Y:S02]  /*12ea0*/  LDG.E.U8 R16, desc[UR36][R156.64+0xf8] ;  /* 0x0000f8249c107981 */ /* 0x000e24000c1e1100 */
[----:B0-----:R-:W-:-:S05]  /*12eb0*/  PRMT R3, R16, 0x8880, RZ ;  /* 0x0000888010037816 */ /* 0x001fca00000000ff */
[----:B------:R-:W-:-:S07]  /*12ec0*/  IMAD R2, R3, R18, RZ ;  /* 0x0000001203027224 */ /* 0x000fce00078e02ff */
.L_x_545:
[----:B------:R-:W-:Y:S05]  /*12ed0*/  BSYNC B1 ;  /* 0x0000000000017941 */ /* 0x000fea0003800000 */
.L_x_544:
[----:B0-----:R-:W-:Y:S01]  /*12ee0*/  @!P6 IMAD R3, R150, R17, R2 ;  /* 0x000000119603e224 */ /* 0x001fe200078e0202 */
[----:B------:R-:W-:Y:S01]  /*12ef0*/  ISETP.LT.OR P0, PT, R0, 0xfa, !P0 ;  /* 0x000000fa0000780c */ /* 0x000fe20004701670 */
[----:B------:R-:W-:Y:S03]  /*12f00*/  BSSY B1, `(.L_x_546) ;  /* 0x0000006000017945 */ /* 0x000fe60003800000 */
[----:B------:R0:W-:Y:S09]  /*12f10*/  @!P6 STG.E.U8 desc[UR36][R8.64+0xf8], R3 ;  /* 0x0000f8030800e986 */ /* 0x0001f2000c101124 */
[----:B------:R-:W-:Y:S05]  /*12f20*/  @P0 BRA `(.L_x_547) ;  /* 0x00000000000c0947 */ /* 0x000fea0003800000 */
[----:B------:R-:W0:Y:S02]  /*12f30*/  LDG.E.U8 R16, desc[UR36][R156.64+0xf9] ;  /* 0x0000f9249c107981 */ /* 0x000e24000c1e1100 */
[----:B0-----:R-:W-:-:S05]  /*12f40*/  PRMT R3, R16, 0x8880, RZ ;  /* 0x0000888010037816 */ /* 0x001fca00000000ff */
[----:B------:R-:W-:-:S07]  /*12f50*/  IMAD R2, R3, R18, RZ ;  /* 0x0000001203027224 */ /* 0x000fce00078e02ff */
.L_x_547:
[----:B------:R-:W-:Y:S05]  /*12f60*/  BSYNC B1 ;  /* 0x0000000000017941 */ /* 0x000fea0003800000 */
.L_x_546:
[----:B------:R-:W-:Y:S01]  /*12f70*/  IMAD R151, R151, R17, R2 ;  /* 0x0000001197977224 */ /* 0x000fe200078e0202 */
[----:B------:R-:W-:Y:S06]  /*12f80*/  @P0 BRA `(.L_x_548) ;  /* 0x0000003800180947 */ /* 0x000fec0003800000 */
[----:B------:R0:W-:Y:S01]  /*12f90*/  STG.E.U8 desc[UR36][R8.64+0xf9], R151 ;  /* 0x0000f99708007986 */ /* 0x0001e2000c101124 */
[----:B------:R-:W-:Y:S05]  /*12fa0*/  BRA `(.L_x_548) ;  /* 0x0000003800107947 */ /* 0x000fea0003800000 */
.L_x_35:
[----:B------:R-:W2:Y:S04]  /*12fb0*/  LDL.LU R2, [R1] ;  /* 0x0000000001027983 */ /* 0x000ea80000300800 */
[----:B------:R-:W3:Y:S04]  /*12fc0*/  LDL.LU R3, [R1+0xc] ;  /* 0x00000c0001037983 */ /* 0x000ee80000300800 */
[----:B------:R-:W4:Y:S04]  /*12fd0*/  LDL.LU R12, [R1+0x14] ;  /* 0x00001400010c7983 */ /* 0x000f280000300800 */
[----:B------:R-:W5:Y:S04]  /*12fe0*/  LDL.LU R13, [R1+0x98] ;  /* 0x00009800010d7983 */ /* 0x000f680000300800 */
        /* <DEDUP_REMOVED lines=61> */
[----:B------:R-:W5:Y:S01]  /*133c0*/  LDL.LU R178, [R1+0x194] ;  /* 0x0001940001b27983 */ /* 0x000f620000300800 */
[----:B------:R-:W-:-:S03]  /*133d0*/  ISETP.GE.AND P0, PT, R154, 0x1, PT ;  /* 0x000000019a00780c */ /* 0x000fc60003f06270 */
[----:B------:R-:W5:Y:S04]  /*133e0*/  LDL.LU R177, [R1+0x198] ;  /* 0x0001980001b17983 */ /* 0x000f680000300800 */
[----:B------:R-:W5:Y:S04]  /*133f0*/  LDL.LU R176, [R1+0x19c] ;  /* 0x00019c0001b07983 */ /* 0x000f680000300800 */
[----:B------:R-:W5:Y:S04]  /*13400*/  LDL.LU R175, [R1+0x1a0] ;  /* 0x0001a00001af7983 */ /* 0x000f680000300800 */
[----:B------:R-:W5:Y:S01]  /*13410*/  LDL.LU R174, [R1+0x1a4] ;  /* 0x0001a40001ae7983 */ /* 0x000f620000300800 */
[----:B------:R-:W-:-:S03]  /*13420*/  ISETP.LT.OR P1, PT, R0, 0x1, !P0 ;  /* 0x000000010000780c */ /* 0x000fc60004721670 */
        /* <DEDUP_REMOVED lines=13> */
[----:B--2---:R-:W-:-:S03]  /*13500*/  @!P1 IMAD R2, R2, R17, RZ ;  /* 0x0000001102029224 */ /* 0x004fc600078e02ff */
        /* <DEDUP_REMOVED lines=9> */
[----:B------:R0:W-:Y:S04]  /*135a0*/  @!P1 STG.E.U8 desc[UR36][R4.64], R2 ;  /* 0x0000000204009986 */ /* 0x0001e8000c101124 */
[----:B0-----:R-:W3:Y:S01]  /*135b0*/  LDL.LU R2, [R1+0x4] ;  /* 0x0000040001027983 */ /* 0x001ee20000300800 */
[----:B------:R-:W-:-:S02]  /*135c0*/  ISETP.LT.OR P1, PT, R0, 0x2, !P0 ;  /* 0x000000020000780c */ /* 0x000fc40004721670 */
[----:B------:R-:W-:-:S11]  /*135d0*/  ISETP.GE.AND P2, PT, R154, 0x9, PT ;  /* 0x000000099a00780c */ /* 0x000fd60003f46270 */
[----:B---3--:R-:W-:-:S05]  /*135e0*/  @!P1 IMAD R2, R2, R17, RZ ;  /* 0x0000001102029224 */ /* 0x008fca00078e02ff */
[----:B------:R0:W-:Y:S04]  /*135f0*/  @!P1 STG.E.U8 desc[UR36][R4.64+0x1], R2 ;  /* 0x0000010204009986 */ /* 0x0001e8000c101124 */
[----:B0-----:R-:W3:Y:S01]  /*13600*/  LDL.LU R2, [R1+0x8] ;  /* 0x0000080001027983 */ /* 0x001ee20000300800 */
[C---:B------:R-:W-:Y:S02]  /*13610*/  ISETP.LT.OR P1, PT, R0.reuse, 0x1, !P2 ;  /* 0x000000010000780c */ /* 0x040fe40005721670 */
[C---:B------:R-:W-:Y:S02]  /*13620*/  ISETP.LT.OR P3, PT, R0.reuse, 0x2, !P2 ;  /* 0x000000020000780c */ /* 0x040fe40005761670 */
[----:B------:R-:W-:-:S09]  /*13630*/  ISETP.LT.OR P4, PT, R0, 0x9, !P0 ;  /* 0x000000090000780c */ /* 0x000fd20004781670 */
[----:B---3--:R-:W-:-:S05]  /*13640*/  @!P1 IMAD R2, R2, R17, RZ ;  /* 0x0000001102029224 */ /* 0x008fca00078e02ff */
[----:B------:R0:W-:Y:S04]  /*13650*/  @!P1 STG.E.U8 desc[UR36][R10.64], R2 ;  /* 0x000000020a009986 */ /* 0x0001e8000c101124 */
[----:B0-----:R-:W3:Y:S01]  /*13660*/  LDL.LU R2, [R1+0x10] ;  /* 0x0000100001027983 */ /* 0x001ee20000300800 */
[----:B------:R-:W-:Y:S01]  /*13670*/  @!P3 IMAD R3, R3, R17, RZ ;  /* 0x000000110303b224 */ /* 0x000fe200078e02ff */
[C---:B------:R-:W-:Y:S02]  /*13680*/  ISETP.LT.OR P1, PT, R0.reuse, 0xa, !P0 ;  /* 0x0000000a0000780c */ /* 0x040fe40004721670 */
[C---:B------:R-:W-:Y:S02]  /*13690*/  ISETP.LT.OR P5, PT, R0.reuse, 0x9, !P2 ;  /* 0x000000090000780c */ /* 0x040fe400057a1670 */
[----:B------:R0:W-:Y:S01]  /*136a0*/  @!P3 STG.E.U8 desc[UR36][R10.64+0x1], R3 ;  /* 0x000001030a00b986 */ /* 0x0001e2000c101124 */
[----:B------:R-:W-:-:S03]  /*136b0*/  ISETP.LT.OR P6, PT, R0, 0xa, !P2 ;  /* 0x0000000a0000780c */ /* 0x000fc600057c1670 */
[----:B0-----:R-:W5:Y:S01]  /*136c0*/  LDL.LU R3, [R1+0x18] ;  /* 0x0000180001037983 */ /* 0x001f620000300800 */
[----:B---3--:R-:W-:-:S05]  /*136d0*/  @!P4 IMAD R2, R2, R17, RZ ;  /* 0x000000110202c224 */ /* 0x008fca00078e02ff */
[----:B------:R0:W-:Y:S04]  /*136e0*/  @!P4 STG.E.U8 desc[UR36][R4.64+0x8], R2 ;  /* 0x000008020400c986 */ /* 0x0001e8000c101124 */
[----:B0-----:R-:W3:Y:S01]  /*136f0*/  LDL.LU R2, [R1+0x1c] ;  /* 0x00001c0001027983 */ /* 0x001ee20000300800 */
[-C--:B----4-:R-:W-:Y:S02]  /*13700*/  @!P1 IMAD R12, R12, R17.reuse, RZ ;  /* 0x000000110c0c9224 */ /* 0x090fe400078e02ff */
[----:B-----5:R-:W-:-:S03]  /*13710*/  @!P5 IMAD R3, R3, R17, RZ ;  /* 0x000000110303d224 */ /* 0x020fc600078e02ff */
[----:B------:R0:W-:Y:S04]  /*13720*/  @!P1 STG.E.U8 desc[UR36][R4.64+0x9], R12 ;  /* 0x0000090c04009986 */ /* 0x0001e8000c101124 */
[----:B------:R1:W-:Y:S04]  /*13730*/  @!P5 STG.E.U8 desc[UR36][R10.64+0x8], R3 ;  /* 0x000008030a00d986 */ /* 0x0003e8000c101124 */
[----:B0-----:R-:W4:Y:S04]  /*13740*/  LDL.LU R12, [R1+0x28] ;  /* 0x00002800010c7983 */ /* 0x001f280000300800 */
[----:B-1----:R-:W5:Y:S01]  /*13750*/  LDL.LU R3, [R1+0x20] ;  /* 0x0000200001037983 */ /* 0x002f620000300800 */
[----:B---3--:R-:W-:-:S05]  /*13760*/  @!P6 IMAD R2, R2, R17, RZ ;  /* 0x000000110202e224 */ /* 0x008fca00078e02ff */
[----:B------:R0:W-:Y:S04]  /*13770*/  @!P6 STG.E.U8 desc[UR36][R10.64+0x9], R2 ;  /* 0x000009020a00e986 */ /* 0x0001e8000c101124 */
[----:B0-----:R-:W3:Y:S01]  /*13780*/  LDL.LU R2, [R1+0x24] ;  /* 0x0000240001027983 */ /* 0x001ee20000300800 */
[C---:B------:R-:W-:Y:S02]  /*13790*/  ISETP.LT.OR P3, PT, R0.reuse, 0x11, !P0 ;  /* 0x000000110000780c */ /* 0x040fe40004761670 */
[----:B------:R-:W-:-:S11]  /*137a0*/  ISETP.LT.OR P4, PT, R0, 0x12, !P0 ;  /* 0x000000120000780c */ /* 0x000fd60004781670 */
[----:B-----5:R-:W-:-:S05]  /*137b0*/  @!P3 IMAD R3, R3, R17, RZ ;  /* 0x000000110303b224 */ /* 0x020fca00078e02ff */
[----:B------:R0:W-:Y:S04]  /*137c0*/  @!P3 STG.E.U8 desc[UR36][R4.64+0x10], R3 ;  /* 0x000010030400b986 */ /* 0x0001e8000c101124 */
[----:B0-----:R-:W5:Y:S01]  /*137d0*/  LDL.LU R3, [R1+0x2c] ;  /* 0x00002c0001037983 */ /* 0x001f620000300800 */
[----:B---3--:R-:W-:-:S05]  /*137e0*/  @!P4 IMAD R2, R2, R17, RZ ;  /* 0x000000110202c224 */ /* 0x008fca00078e02ff */
[----:B------:R0:W-:Y:S04]  /*137f0*/  @!P4 STG.E.U8 desc[UR36][R4.64+0x11], R2 ;  /* 0x000011020400c986 */ /* 0x0001e8000c101124 */
[----:B0-----:R-:W3:Y:S01]  /*13800*/  LDL.LU R2, [R1+0x30] ;  /* 0x0000300001027983 */ /* 0x001ee20000300800 */
[C---:B------:R-:W-:Y:S02]  /*13810*/  ISETP.LT.OR P1, PT, R0.reuse, 0x11, !P2 ;  /* 0x000000110000780c */ /* 0x040fe40005721670 */
[C---:B------:R-:W-:Y:S02]  /*13820*/  ISETP.LT.OR P5, PT, R0.reuse, 0x12, !P2 ;  /* 0x000000120000780c */ /* 0x040fe400057a1670 */
[----:B------:R-:W-:-:S09]  /*13830*/  ISETP.LT.OR P6, PT, R0, 0x19, !P0 ;  /* 0x000000190000780c */ /* 0x000fd200047c1670 */
        /* <DEDUP_REMOVED lines=43> */
[----:B-----5:R-:W-:-:S05]  /*13af0*/  @!P6 IMAD R3, R3, R17, RZ ;  /* 0x000000110303e224 */ /* 0x020fca00078e02ff */
[----:B------:R0:W-:Y:S04]  /*13b00*/  @!P6 STG.E.U8 desc[UR36][R4.64+0x29], R3 ;  /* 0x000029030400e986 */ /* 0x0001e8000c101124 */
[----:B0-----:R-:W5:Y:S01]  /*13b10*/  LDL.LU R3, [R1+0x5c] ;  /* 0x00005c0001037983 */ /* 0x001f620000300800 */
        /* <DEDUP_REMOVED lines=48> */
[----:B------:R-:W-:-:S13]  /*13e20*/  ISETP.LT.OR P5, PT, R0, 0x42, !P2 ;  /* 0x000000420000780c */ /* 0x000fda00057a1670 */
[----:B----4-:R-:W-:-:S05]  /*13e30*/  @!P5 IMAD R12, R12, R17, RZ ;  /* 0x000000110c0cd224 */ /* 0x010fca00078e02ff */
[----:B------:R-:W-:Y:S01]  /*13e40*/  @!P5 STG.E.U8 desc[UR36][R10.64+0x41], R12 ;  /* 0x0000410c0a00d986 */ /* 0x000fe2000c101124 */
[----:B---3--:R-:W-:-:S05]  /*13e50*/  @!P4 IMAD R2, R2, R17, RZ ;  /* 0x000000110202c224 */ /* 0x008fca00078e02ff */
[----:B------:R0:W-:Y:S04]  /*13e60*/  @!P4 STG.E.U8 desc[UR36][R10.64+0x40], R2 ;  /* 0x000040020a00c986 */ /* 0x0001e8000c101124 */
[----:B0-----:R-:W3:Y:S04]  /*13e70*/  LDL.LU R2, [R1+0x90] ;  /* 0x0000900001027983 */ /* 0x001ee80000300800 */
[----:B------:R-:W4:Y:S01]  /*13e80*/  LDL.LU R12, [R1+0xac] ;  /* 0x0000ac00010c7983 */ /* 0x000f220000300800 */
[C---:B------:R-:W-:Y:S02]  /*13e90*/  ISETP.LT.OR P6, PT, R0.reuse, 0x49, !P0 ;  /* 0x000000490000780c */ /* 0x040fe400047c1670 */
[----:B------:R-:W-:-:S02]  /*13ea0*/  ISETP.LT.OR P1, PT, R0, 0x4a, !P0 ;  /* 0x0000004a0000780c */ /* 0x000fc40004721670 */
[C---:B------:R-:W-:Y:S02]  /*13eb0*/  ISETP.LT.OR P3, PT, R0.reuse, 0x49, !P2 ;  /* 0x000000490000780c */ /* 0x040fe40005761670 */
[C---:B------:R-:W-:Y:S02]  /*13ec0*/  ISETP.LT.OR P4, PT, R0.reuse, 0x4a, !P2 ;  /* 0x0000004a0000780c */ /* 0x040fe40005781670 */
[----:B------:R-:W-:-:S07]  /*13ed0*/  ISETP.LT.OR P5, PT, R0, 0x51, !P0 ;  /* 0x000000510000780c */ /* 0x000fce00047a1670 */
[----:B-----5:R-:W-:-:S05]  /*13ee0*/  @!P1 IMAD R3, R3, R17, RZ ;  /* 0x0000001103039224 */ /* 0x020fca00078e02ff */
[----:B------:R4:W-:Y:S01]  /*13ef0*/  @!P1 STG.E.U8 desc[UR36][R4.64+0x49], R3 ;  /* 0x0000490304009986 */ /* 0x0009e2000c101124 */
[----:B------:R-:W-:Y:S01]  /*13f00*/  ISETP.LT.OR P1, PT, R0, 0x51, !P2 ;  /* 0x000000510000780c */ /* 0x000fe20005721670 */
[-C--:B------:R-:W-:Y:S02]  /*13f10*/  @!P3 IMAD R13, R13, R17.reuse, RZ ;  /* 0x000000110d0db224 */ /* 0x080fe400078e02ff */
[-C--:B------:R-:W-:Y:S02]  /*13f20*/  @!P4 IMAD R15, R15, R17.reuse, RZ ;  /* 0x000000110f0fc224 */ /* 0x080fe400078e02ff */
[----:B------:R-:W-:-:S08]  /*13f30*/  @!P5 IMAD R21, R21, R17, RZ ;  /* 0x000000111515d224 */ /* 0x000fd000078e02ff */
[-C--:B------:R-:W-:Y:S02]  /*13f40*/  @!P1 IMAD R153, R153, R17.reuse, RZ ;  /* 0x0000001199999224 */ /* 0x080fe400078e02ff */
[----:B---3--:R-:W-:-:S05]  /*13f50*/  @!P6 IMAD R2, R2, R17, RZ ;  /* 0x000000110202e224 */ /* 0x008fca00078e02ff */
[----:B------:R-:W-:Y:S01]  /*13f60*/  @!P6 STG.E.U8 desc[UR36][R4.64+0x48], R2 ;  /* 0x000048020400e986 */ /* 0x000fe2000c101124 */
[----:B------:R-:W-:-:S03]  /*13f70*/  ISETP.LT.OR P6, PT, R0, 0x52, !P0 ;  /* 0x000000520000780c */ /* 0x000fc600047c1670 */
[----:B------:R0:W-:Y:S01]  /*13f80*/  @!P3 STG.E.U8 desc[UR36][R10.64+0x48], R13 ;  /* 0x0000480d0a00b986 */ /* 0x0001e2000c101124 */
[----:B------:R-:W-:-:S03]  /*13f90*/  ISETP.LT.OR P3, PT, R0, 0x52, !P2 ;  /* 0x000000520000780c */ /* 0x000fc60005761670 */
[----:B------:R1:W-:Y:S01]  /*13fa0*/  @!P4 STG.E.U8 desc[UR36][R10.64+0x49], R15 ;  /* 0x0000490f0a00c986 */ /* 0x0003e2000c101124 */
[----:B------:R-:W-:-:S05]  /*13fb0*/  ISETP.LT.OR P4, PT, R0, 0x59, !P0 ;  /* 0x000000590000780c */ /* 0x000fca0004781670 */
[----:B------:R-:W-:Y:S01]  /*13fc0*/  @!P6 IMAD R23, R23, R17, RZ ;  /* 0x000000111717e224 */ /* 0x000fe200078e02ff */
[----:B------:R3:W-:Y:S01]  /*13fd0*/  @!P5 STG.E.U8 desc[UR36][R4.64+0x50], R21 ;  /* 0x000050150400d986 */ /* 0x0007e2000c101124 */
[----:B------:R-:W-:-:S03]  /*13fe0*/  ISETP.LT.OR P5, PT, R0, 0x5a, !P0 ;  /* 0x0000005a0000780c */ /* 0x000fc600047a1670 */
[----:B------:R5:W-:Y:S01]  /*13ff0*/  @!P6 STG.E.U8 desc[UR36][R4.64+0x51], R23 ;  /* 0x000051170400e986 */ /* 0x000be2000c101124 */
[----:B------:R-:W-:-:S03]  /*14000*/  ISETP.LT.OR P6, PT, R0, 0x59, !P2 ;  /* 0x000000590000780c */ /* 0x000fc600057c1670 */
[----:B------:R-:W-:Y:S01]  /*14010*/  @!P1 STG.E.U8 desc[UR36][R10.64+0x50], R153 ;  /* 0x000050990a009986 */ /* 0x000fe2000c101124 */
[----:B------:R-:W-:Y:S01]  /*14020*/  ISETP.LT.OR P1, PT, R0, 0x5a, !P2 ;  /* 0x0000005a0000780c */ /* 0x000fe20005721670 */
[-C--:B----4-:R-:W-:Y:S02]  /*14030*/  @!P3 IMAD R3, R12, R17.reuse, RZ ;  /* 0x000000110c03b224 */ /* 0x090fe400078e02ff */
[-C--:B0-----:R-:W-:Y:S02]  /*14040*/  @!P4 IMAD R13, R235, R17.reuse, RZ ;  /* 0x00000011eb0dc224 */ /* 0x081fe400078e02ff */
[-C--:B-1----:R-:W-:Y:S01]  /*14050*/  @!P5 IMAD R15, R234, R17.reuse, RZ ;  /* 0x00000011ea0fd224 */ /* 0x082fe200078e02ff */
[----:B------:R0:W-:Y:S03]  /*14060*/  @!P3 STG.E.U8 desc[UR36][R10.64+0x51], R3 ;  /* 0x000051030a00b986 */ /* 0x0001e6000c101124 */
[----:B---3--:R-:W-:Y:S01]  /*14070*/  @!P6 IMAD R21, R233, R17, RZ ;  /* 0x00000011e915e224 */ /* 0x008fe200078e02ff */
[----:B------:R1:W-:Y:S01]  /*14080*/  @!P4 STG.E.U8 desc[UR36][R4.64+0x58], R13 ;  /* 0x0000580d0400c986 */ /* 0x0003e2000c101124 */
[----:B------:R-:W-:-:S02]  /*14090*/  ISETP.LT.OR P3, PT, R0, 0x61, !P0 ;  /* 0x000000610000780c */ /* 0x000fc40004761670 */
[----:B-----5:R-:W-:Y:S01]  /*140a0*/  @!P1 IMAD R23, R232, R17, RZ ;  /* 0x00000011e8179224 */ /* 0x020fe200078e02ff */
[C---:B------:R-:W-:Y:S01]  /*140b0*/  ISETP.LT.OR P4, PT, R0.reuse, 0x62, !P0 ;  /* 0x000000620000780c */ /* 0x040fe20004781670 */
[----:B------:R3:W-:Y:S01]  /*140c0*/  @!P5 STG.E.U8 desc[UR36][R4.64+0x59], R15 ;  /* 0x0000590f0400d986 */ /* 0x0007e2000c101124 */
[----:B------:R-:W-:-:S03]  /*140d0*/  ISETP.LT.OR P5, PT, R0, 0x61, !P2 ;  /* 0x000000610000780c */ /* 0x000fc600057a1670 */
[----:B------:R4:W-:Y:S01]  /*140e0*/  @!P6 STG.E.U8 desc[UR36][R10.64+0x58], R21 ;  /* 0x000058150a00e986 */ /* 0x0009e2000c101124 */
[----:B------:R-:W-:-:S03]  /*140f0*/  ISETP.LT.OR P6, PT, R0, 0x62, !P2 ;  /* 0x000000620000780c */ /* 0x000fc600057c1670 */
[----:B------:R-:W-:Y:S01]  /*14100*/  @!P1 STG.E.U8 desc[UR36][R10.64+0x59], R23 ;  /* 0x000059170a009986 */ /* 0x000fe2000c101124 */
[----:B------:R-:W-:Y:S01]  /*14110*/  ISETP.LT.OR P1, PT, R0, 0x69, !P0 ;  /* 0x000000690000780c */ /* 0x000fe20004721670 */
[-C--:B0-----:R-:W-:Y:S02]  /*14120*/  @!P3 IMAD R3, R231, R17.reuse, RZ ;  /* 0x00000011e703b224 */ /* 0x081fe400078e02ff */
[-C--:B-1----:R-:W-:Y:S02]  /*14130*/  @!P4 IMAD R13, R230, R17.reuse, RZ ;  /* 0x00000011e60dc224 */ /* 0x082fe400078e02ff */
[-C--:B---3--:R-:W-:Y:S01]  /*14140*/  @!P5 IMAD R15, R229, R17.reuse, RZ ;  /* 0x00000011e50fd224 */ /* 0x088fe200078e02ff */
[----:B------:R0:W-:Y:S03]  /*14150*/  @!P3 STG.E.U8 desc[UR36][R4.64+0x60], R3 ;  /* 0x000060030400b986 */ /* 0x0001e6000c101124 */
[----:B----4-:R-:W-:Y:S01]  /*14160*/  @!P6 IMAD R21, R228, R17, RZ ;  /* 0x00000011e415e224 */ /* 0x010fe200078e02ff */
[----:B------:R1:W-:Y:S01]  /*14170*/  @!P4 STG.E.U8 desc[UR36][R4.64+0x61], R13 ;  /* 0x0000610d0400c986 */ /* 0x0003e2000c101124 */
[----:B------:R-:W-:-:S02]  /*14180*/  ISETP.LT.OR P3, PT, R0, 0x6a, !P0 ;  /* 0x0000006a0000780c */ /* 0x000fc40004761670 */
[----:B------:R-:W-:Y:S01]  /*14190*/  @!P1 IMAD R153, R227, R17, RZ ;  /* 0x00000011e3999224 */ /* 0x000fe200078e02ff */
        /* <DEDUP_REMOVED lines=131> */
[-C--:B----4-:R-:W-:Y:S01]  /*149d0*/  @!P6 IMAD R21, R183, R17.reuse, RZ ;  /* 0x00000011b715e224 */ /* 0x090fe200078e02ff */
[----:B------:R1:W-:Y:S03]  /*149e0*/  @!P4 STG.E.U8 desc[UR36][R10.64+0xb8], R13 ;  /* 0x0000b80d0a00c986 */ /* 0x0003e6000c101124 */
[----:B------:R-:W-:Y:S01]  /*149f0*/  @!P1 IMAD R23, R182, R17, RZ ;  /* 0x00000011b6179224 */ /* 0x000fe200078e02ff */
[C---:B------:R-:W-:Y:S01]  /*14a00*/  ISETP.LT.OR P3, PT, R0.reuse, 0xc1, !P2 ;  /* 0x000000c10000780c */ /* 0x040fe20005761670 */
[----:B------:R3:W-:Y:S01]  /*14a10*/  @!P5 STG.E.U8 desc[UR36][R10.64+0xb9], R15 ;  /* 0x0000b90f0a00d986 */ /* 0x0007e2000c101124 */
[----:B------:R-:W-:-:S02]  /*14a20*/  ISETP.LT.OR P4, PT, R0, 0xc2, !P2 ;  /* 0x000000c20000780c */ /* 0x000fc40005781670 */
[C---:B------:R-:W-:Y:S01]  /*14a30*/  ISETP.LT.OR P5, PT, R0.reuse, 0xc9, !P0 ;  /* 0x000000c90000780c */ /* 0x040fe200047a1670 */
[----:B------:R4:W-:Y:S01]  /*14a40*/  @!P6 STG.E.U8 desc[UR36][R4.64+0xc0], R21 ;  /* 0x0000c0150400e986 */ /* 0x0009e2000c101124 */
[----:B------:R-:W-:-:S03]  /*14a50*/  ISETP.LT.OR P6, PT, R0, 0xca, !P0 ;  /* 0x000000ca0000780c */ /* 0x000fc600047c1670 */
[----:B------:R-:W-:Y:S01]  /*14a60*/  @!P1 STG.E.U8 desc[UR36][R4.64+0xc1], R23 ;  /* 0x0000c11704009986 */ /* 0x000fe2000c101124 */
[----:B------:R-:W-:-:S03]  /*14a70*/  ISETP.LT.OR P1, PT, R0, 0xc9, !P2 ;  /* 0x000000c90000780c */ /* 0x000fc60005721670 */
[-C--:B0-----:R-:W-:Y:S02]  /*14a80*/  @!P3 IMAD R3, R181, R17.reuse, RZ ;  /* 0x00000011b503b224 */ /* 0x081fe400078e02ff */
[-C--:B-1----:R-:W-:Y:S02]  /*14a90*/  @!P4 IMAD R13, R180, R17.reuse, RZ ;  /* 0x00000011b40dc224 */ /* 0x082fe400078e02ff */
[-C--:B---3--:R-:W-:Y:S02]  /*14aa0*/  @!P5 IMAD R15, R179, R17.reuse, RZ ;  /* 0x00000011b30fd224 */ /* 0x088fe400078e02ff */
[-C--:B----4-:R-:W-:Y:S01]  /*14ab0*/  @!P6 IMAD R21, R178, R17.reuse, RZ ;  /* 0x00000011b215e224 */ /* 0x090fe200078e02ff */
[----:B------:R0:W-:Y:S03]  /*14ac0*/  @!P3 STG.E.U8 desc[UR36][R10.64+0xc0], R3 ;  /* 0x0000c0030a00b986 */ /* 0x0001e6000c101124 */
[----:B------:R-:W-:Y:S01]  /*14ad0*/  @!P1 IMAD R153, R177, R17, RZ ;  /* 0x00000011b1999224 */ /* 0x000fe200078e02ff */
[----:B------:R1:W-:Y:S01]  /*14ae0*/  @!P4 STG.E.U8 desc[UR36][R10.64+0xc1], R13 ;  /* 0x0000c10d0a00c986 */ /* 0x0003e2000c101124 */
[----:B------:R-:W-:-:S02]  /*14af0*/  ISETP.LT.OR P3, PT, R0, 0xca, !P2 ;  /* 0x000000ca0000780c */ /* 0x000fc40005761670 */
        /* <DEDUP_REMOVED lines=33> */
[----:B------:R4:W-:Y:S04]  /*14d10*/  @!P6 STG.E.U8 desc[UR36][R10.64+0xd9], R21 ;  /* 0x0000d9150a00e986 */ /* 0x0009e8000c101124 */
[----:B------:R-:W-:Y:S01]  /*14d20*/  @!P1 STG.E.U8 desc[UR36][R4.64+0xe0], R153 ;  /* 0x0000e09904009986 */ /* 0x000fe2000c101124 */
[C---:B------:R-:W-:Y:S02]  /*14d30*/  ISETP.LT.OR P1, PT, R0.reuse, 0xea, !P0 ;  /* 0x000000ea0000780c */ /* 0x040fe40004721670 */
[----:B------:R-:W-:Y:S01]  /*14d40*/  ISETP.LT.OR P6, PT, R0, 0xe9, !P0 ;  /* 0x000000e90000780c */ /* 0x000fe200047c1670 */
[-C--:B0-----:R-:W-:Y:S02]  /*14d50*/  @!P3 IMAD R3, R166, R17.reuse, RZ ;  /* 0x00000011a603b224 */ /* 0x081fe400078e02ff */
[----:B-1----:R-:W-:-:S02]  /*14d60*/  @!P4 IMAD R13, R165, R17, RZ ;  /* 0x00000011a50dc224 */ /* 0x002fc400078e02ff */
[----:B---3--:R-:W-:Y:S01]  /*14d70*/  @!P5 IMAD R15, R164, R17, RZ ;  /* 0x00000011a40fd224 */ /* 0x008fe200078e02ff */
[----:B------:R0:W-:Y:S01]  /*14d80*/  @!P3 STG.E.U8 desc[UR36][R4.64+0xe1], R3 ;  /* 0x0000e1030400b986 */ /* 0x0001e2000c101124 */
[----:B------:R-:W-:-:S04]  /*14d90*/  ISETP.LT.OR P3, PT, R0, 0xe9, !P2 ;  /* 0x000000e90000780c */ /* 0x000fc80005761670 */
[-C--:B------:R-:W-:Y:S01]  /*14da0*/  @!P1 IMAD R23, R162, R17.reuse, RZ ;  /* 0x00000011a2179224 */ /* 0x080fe200078e02ff */
[----:B------:R2:W-:Y:S01]  /*14db0*/  @!P4 STG.E.U8 desc[UR36][R10.64+0xe0], R13 ;  /* 0x0000e00d0a00c986 */ /* 0x0005e2000c101124 */
[----:B----4-:R-:W-:Y:S01]  /*14dc0*/  @!P6 IMAD R21, R163, R17, RZ ;  /* 0x00000011a315e224 */ /* 0x010fe200078e02ff */
[C---:B------:R-:W-:Y:S02]  /*14dd0*/  ISETP.LT.OR P4, PT, R0.reuse, 0xea, !P2 ;  /* 0x000000ea0000780c */ /* 0x040fe40005781670 */
[----:B------:R1:W-:Y:S01]  /*14de0*/  @!P5 STG.E.U8 desc[UR36][R10.64+0xe1], R15 ;  /* 0x0000e10f0a00d986 */ /* 0x0003e2000c101124 */
[----:B------:R-:W-:-:S03]  /*14df0*/  ISETP.LT.OR P5, PT, R0, 0xf1, !P0 ;  /* 0x000000f10000780c */ /* 0x000fc600047a1670 */
[----:B------:R-:W-:Y:S01]  /*14e00*/  @!P1 STG.E.U8 desc[UR36][R4.64+0xe9], R23 ;  /* 0x0000e91704009986 */ /* 0x000fe2000c101124 */
[----:B------:R-:W-:-:S03]  /*14e10*/  ISETP.LT.OR P1, PT, R0, 0xf2, !P0 ;  /* 0x000000f20000780c */ /* 0x000fc60004721670 */
[----:B------:R3:W-:Y:S01]  /*14e20*/  @!P6 STG.E.U8 desc[UR36][R4.64+0xe8], R21 ;  /* 0x0000e8150400e986 */ /* 0x0007e2000c101124 */
[----:B------:R-:W-:Y:S01]  /*14e30*/  ISETP.LT.OR P6, PT, R0, 0xf1, !P2 ;  /* 0x000000f10000780c */ /* 0x000fe200057c1670 */
[-C--:B0-----:R-:W-:Y:S02]  /*14e40*/  @!P3 IMAD R3, R161, R17.reuse, RZ ;  /* 0x00000011a103b224 */ /* 0x081fe400078e02ff */
[-C--:B--2---:R-:W-:Y:S02]  /*14e50*/  @!P4 IMAD R13, R160, R17.reuse, RZ ;  /* 0x00000011a00dc224 */ /* 0x084fe400078e02ff */
[-C--:B-1----:R-:W-:Y:S01]  /*14e60*/  @!P5 IMAD R15, R159, R17.reuse, RZ ;  /* 0x000000119f0fd224 */ /* 0x082fe200078e02ff */
[----:B------:R0:W-:Y:S01]  /*14e70*/  @!P3 STG.E.U8 desc[UR36][R10.64+0xe8], R3 ;  /* 0x0000e8030a00b986 */ /* 0x0001e2000c101124 */
[----:B------:R-:W-:Y:S02]  /*14e80*/  ISETP.LT.OR P3, PT, R0, 0xf2, !P2 ;  /* 0x000000f20000780c */ /* 0x000fe40005761670 */
[-C--:B---3--:R-:W-:Y:S01]  /*14e90*/  @!P1 IMAD R21, R158, R17.reuse, RZ ;  /* 0x000000119e159224 */ /* 0x088fe200078e02ff */
[----:B------:R1:W-:Y:S03]  /*14ea0*/  @!P4 STG.E.U8 desc[UR36][R10.64+0xe9], R13 ;  /* 0x0000e90d0a00c986 */ /* 0x0003e6000c101124 */
[----:B------:R-:W-:Y:S01]  /*14eb0*/  @!P6 IMAD R23, R157, R17, RZ ;  /* 0x000000119d17e224 */ /* 0x000fe200078e02ff */
[C---:B------:R-:W-:Y:S01]  /*14ec0*/  ISETP.LT.OR P4, PT, R0.reuse, 0xf9, !P0 ;  /* 0x000000f90000780c */ /* 0x040fe20004781670 */
[----:B------:R-:W-:Y:S01]  /*14ed0*/  @!P1 STG.E.U8 desc[UR36][R4.64+0xf1], R21 ;  /* 0x0000f11504009986 */ /* 0x000fe2000c101124 */
[----:B------:R-:W-:-:S02]  /*14ee0*/  ISETP.LT.OR P0, PT, R0, 0xfa, !P0 ;  /* 0x000000fa0000780c */ /* 0x000fc40004701670 */
[----:B------:R-:W-:Y:S01]  /*14ef0*/  ISETP.GE.AND P1, PT, R154, 0x81, PT ;  /* 0x000000819a00780c */ /* 0x000fe20003f26270 */
[----:B------:R2:W-:Y:S01]  /*14f00*/  @!P5 STG.E.U8 desc[UR36][R4.64+0xf0], R15 ;  /* 0x0000f00f0400d986 */ /* 0x0005e2000c101124 */
[C---:B------:R-:W-:Y:S02]  /*14f10*/  ISETP.LT.OR P5, PT, R0.reuse, 0xf9, !P2 ;  /* 0x000000f90000780c */ /* 0x040fe400057a1670 */
[C---:B------:R-:W-:Y:S01]  /*14f20*/  ISETP.LT.OR P2, PT, R0.reuse, 0xfa, !P2 ;  /* 0x000000fa0000780c */ /* 0x040fe20005741670 */
[----:B------:R3:W-:Y:S01]  /*14f30*/  @!P6 STG.E.U8 desc[UR36][R10.64+0xf0], R23 ;  /* 0x0000f0170a00e986 */ /* 0x0007e2000c101124 */
[----:B------:R-:W-:Y:S01]  /*14f40*/  ISETP.LT.OR P6, PT, R0, 0x1, !P1 ;  /* 0x000000010000780c */ /* 0x000fe20004fc1670 */
[-C--:B0-----:R-:W-:Y:S02]  /*14f50*/  @!P3 IMAD R3, R156, R17.reuse, RZ ;  /* 0x000000119c03b224 */ /* 0x081fe400078e02ff */
[-C--:B-1----:R-:W-:Y:S02]  /*14f60*/  @!P4 IMAD R13, R152, R17.reuse, RZ ;  /* 0x00000011980dc224 */ /* 0x082fe400078e02ff */
[----:B------:R-:W-:Y:S01]  /*14f70*/  @!P0 IMAD R153, R22, R17, RZ ;  /* 0x0000001116998224 */ /* 0x000fe200078e02ff */
[----:B------:R0:W-:Y:S01]  /*14f80*/  @!P3 STG.E.U8 desc[UR36][R10.64+0xf1], R3 ;  /* 0x0000f1030a00b986 */ /* 0x0001e2000c101124 */
[----:B------:R-:W-:-:S02]  /*14f90*/  ISETP.GE.AND P3, PT, R154, 0x89, PT ;  /* 0x000000899a00780c */ /* 0x000fc40003f66270 */
[-C--:B--2---:R-:W-:Y:S02]  /*14fa0*/  @!P5 IMAD R15, R20, R17.reuse, RZ ;  /* 0x00000011140fd224 */ /* 0x084fe400078e02ff */
[-C--:B------:R-:W-:Y:S01]  /*14fb0*/  @!P2 IMAD R21, R14, R17.reuse, RZ ;  /* 0x000000110e15a224 */ /* 0x080fe200078e02ff */
[----:B------:R-:W-:Y:S01]  /*14fc0*/  @!P0 STG.E.U8 desc[UR36][R4.64+0xf9], R153 ;  /* 0x0000f99904008986 */ /* 0x000fe2000c101124 */
[----:B---3--:R-:W-:Y:S01]  /*14fd0*/  @!P6 IMAD R23, R24, R17, RZ ;  /* 0x000000111817e224 */ /* 0x008fe200078e02ff */
[C---:B------:R-:W-:Y:S02]  /*14fe0*/  ISETP.LT.OR P0, PT, R0.reuse, 0x2, !P1 ;  /* 0x000000020000780c */ /* 0x040fe40004f01670 */
[----:B------:R1:W-:Y:S01]  /*14ff0*/  @!P4 STG.E.U8 desc[UR36][R4.64+0xf8], R13 ;  /* 0x0000f80d0400c986 */ /* 0x0003e2000c101124 */
[----:B------:R-:W-:-:S03]  /*15000*/  ISETP.LT.OR P4, PT, R0, 0x1, !P3 ;  /* 0x000000010000780c */ /* 0x000fc60005f81670 */
[----:B------:R-:W-:Y:S01]  /*15010*/  @!P5 STG.E.U8 desc[UR36][R10.64+0xf8], R15 ;  /* 0x0000f80f0a00d986 */ /* 0x000fe2000c101124 */
[----:B------:R-:W-:-:S03]  /*15020*/  ISETP.LT.OR P5, PT, R0, 0x2, !P3 ;  /* 0x000000020000780c */ /* 0x000fc60005fa1670 */
[----:B------:R-:W-:Y:S01]  /*15030*/  @!P2 STG.E.U8 desc[UR36][R10.64+0xf9], R21 ;  /* 0x0000f9150a00a986 */ /* 0x000fe2000c101124 */
[----:B------:R-:W-:-:S03]  /*15040*/  ISETP.LT.OR P2, PT, R0, 0x9, !P1 ;  /* 0x000000090000780c */ /* 0x000fc60004f41670 */
[----:B------:R-:W-:Y:S01]  /*15050*/  @!P6 STG.E.U8 desc[UR36][R6.64], R23 ;  /* 0x000000170600e986 */ /* 0x000fe2000c101124 */
[----:B------:R-:W-:Y:S01]  /*15060*/  ISETP.LT.OR P6, PT, R0, 0xa, !P1 ;  /* 0x0000000a0000780c */ /* 0x000fe20004fc1670 */
[-C--:B------:R-:W-:Y:S02]  /*15070*/  @!P0 IMAD R25, R25, R17.reuse, RZ ;  /* 0x0000001119198224 */ /* 0x080fe400078e02ff */
[-C--:B0-----:R-:W-:Y:S02]  /*15080*/  @!P4 IMAD R3, R26, R17.reuse, RZ ;  /* 0x000000111a03c224 */ /* 0x081fe400078e02ff */
[-C--:B------:R-:W-:Y:S01]  /*15090*/  @!P5 IMAD R27, R27, R17.reuse, RZ ;  /* 0x000000111b1bd224 */ /* 0x080fe200078e02ff */
[----:B------:R-:W-:Y:S03]  /*150a0*/  @!P0 STG.E.U8 desc[UR36][R6.64+0x1], R25 ;  /* 0x0000011906008986 */ /* 0x000fe6000c101124 */
[----:B-1----:R-:W-:Y:S01]  /*150b0*/  @!P2 IMAD R5, R28, R17, RZ ;  /* 0x000000111c05a224 */ /* 0x002fe200078e02ff */
[----:B------:R0:W-:Y:S01]  /*150c0*/  @!P4 STG.E.U8 desc[UR36][R8.64], R3 ;  /* 0x000000030800c986 */ /* 0x0001e2000c101124 */
[----:B------:R-:W-:-:S02]  /*150d0*/  ISETP.LT.OR P0, PT, R0, 0xa, !P3 ;  /* 0x0000000a0000780c */ /* 0x000fc40005f01670 */
[----:B------:R-:W-:Y:S01]  /*150e0*/  @!P6 IMAD R29, R29, R17, RZ ;  /* 0x000000111d1de224 */ /* 0x000fe200078e02ff */
[C---:B------:R-:W-:Y:S01]  /*150f0*/  ISETP.LT.OR P4, PT, R0.reuse, 0x9, !P3 ;  /* 0x000000090000780c */ /* 0x040fe20005f81670 */
[----:B------:R-:W-:Y:S01]  /*15100*/  @!P5 STG.E.U8 desc[UR36][R8.64+0x1], R27 ;  /* 0x0000011b0800d986 */ /* 0x000fe2000c101124 */
[----:B------:R-:W-:-:S03]  /*15110*/  ISETP.LT.OR P5, PT, R0, 0x11, !P1 ;  /* 0x000000110000780c */ /* 0x000fc60004fa1670 */
[----:B------:R1:W-:Y:S01]  /*15120*/  @!P2 STG.E.U8 desc[UR36][R6.64+0x8], R5 ;  /* 0x000008050600a986 */ /* 0x0003e2000c101124 */
[----:B------:R-:W-:-:S03]  /*15130*/  ISETP.LT.OR P2, PT, R0, 0x12, !P1 ;  /* 0x000000120000780c */ /* 0x000fc60004f41670 */
[----:B------:R-:W-:Y:S01]  /*15140*/  @!P6 STG.E.U8 desc[UR36][R6.64+0x9], R29 ;  /* 0x0000091d0600e986 */ /* 0x000fe2000c101124 */
[----:B------:R-:W-:Y:S01]  /*15150*/  ISETP.LT.OR P6, PT, R0, 0x11, !P3 ;  /* 0x000000110000780c */ /* 0x000fe20005fc1670 */
[-C--:B------:R-:W-:Y:S02]  /*15160*/  @!P0 IMAD R31, R31, R17.reuse, RZ ;  /* 0x000000111f1f8224 */ /* 0x080fe400078e02ff */
[-C--:B0-----:R-:W-:Y:S02]  /*15170*/  @!P4 IMAD R3, R30, R17.reuse, RZ ;  /* 0x000000111e03c224 */ /* 0x081fe400078e02ff */
[-C--:B------:R-:W-:Y:S01]  /*15180*/  @!P5 IMAD R11, R32, R17.reuse, RZ ;  /* 0x00000011200bd224 */ /* 0x080fe200078e02ff */
[----:B------:R-:W-:Y:S03]  /*15190*/  @!P0 STG.E.U8 desc[UR36][R8.64+0x9], R31 ;  /* 0x0000091f08008986 */ /* 0x000fe6000c101124 */
[----:B------:R-:W-:Y:S01]  /*151a0*/  @!P2 IMAD R33, R33, R17, RZ ;  /* 0x000000112121a224 */ /* 0x000fe200078e02ff */
[----:B------:R0:W-:Y:S01]  /*151b0*/  @!P4 STG.E.U8 desc[UR36][R8.64+0x8], R3 ;  /* 0x000008030800c986 */ /* 0x0001e2000c101124 */
[----:B------:R-:W-:-:S02]  /*151c0*/  ISETP.LT.OR P0, PT, R0, 0x12, !P3 ;  /* 0x000000120000780c */ /* 0x000fc40005f01670 */
[----:B-1----:R-:W-:Y:S01]  /*151d0*/  @!P6 IMAD R5, R34, R17, RZ ;  /* 0x000000112205e224 */ /* 0x002fe200078e02ff */
[C---:B------:R-:W-:Y:S01]  /*151e0*/  ISETP.LT.OR P4, PT, R0.reuse, 0x19, !P1 ;  /* 0x000000190000780c */ /* 0x040fe20004f81670 */
[----:B------:R-:W-:Y:S01]  /*151f0*/  @!P5 STG.E.U8 desc[UR36][R6.64+0x10], R11 ;  /* 0x0000100b0600d986 */ /* 0x000fe2000c101124 */
[----:B------:R-:W-:-:S03]  /*15200*/  ISETP.LT.OR P5, PT, R0, 0x1a, !P1 ;  /* 0x0000001a0000780c */ /* 0x000fc60004fa1670 */
[----:B------:R-:W-:Y:S01]  /*15210*/  @!P2 STG.E.U8 desc[UR36][R6.64+0x11], R33 ;  /* 0x000011210600a986 */ /* 0x000fe2000c101124 */
[----:B------:R-:W-:-:S03]  /*15220*/  ISETP.LT.OR P2, PT, R0, 0x19, !P3 ;  /* 0x000000190000780c */ /* 0x000fc60005f41670 */
[----:B------:R1:W-:Y:S01]  /*15230*/  @!P6 STG.E.U8 desc[UR36][R8.64+0x10], R5 ;  /* 0x000010050800e986 */ /* 0x0003e2000c101124 */
[----:B------:R-:W-:Y:S01]  /*15240*/  ISETP.LT.OR P6, PT, R0, 0x1a, !P3 ;  /* 0x0000001a0000780c */ /* 0x000fe20005fc1670 */
[-C--:B------:R-:W-:Y:S02]  /*15250*/  @!P0 IMAD R35, R35, R17.reuse, RZ ;  /* 0x0000001123238224 */ /* 0x080fe400078e02ff */
[-C--:B0-----:R-:W-:Y:S02]  /*15260*/  @!P4 IMAD R3, R36, R17.reuse, RZ ;  /* 0x000000112403c224 */ /* 0x081fe400078e02ff */
[-C--:B------:R-:W-:Y:S01]  /*15270*/  @!P5 IMAD R37, R37, R17.reuse, RZ ;  /* 0x000000112525d224 */ /* 0x080fe200078e02ff */
[----:B------:R-:W-:Y:S01]  /*15280*/  @!P0 STG.E.U8 desc[UR36][R8.64+0x11], R35 ;  /* 0x0000112308008986 */ /* 0x000fe2000c101124 */
[----:B------:R-:W-:Y:S02]  /*15290*/  ISETP.LT.OR P0, PT, R0, 0x22, !P1 ;  /* 0x000000220000780c */ /* 0x000fe40004f01670 */
[----:B-1----:R-:W-:-:S04]  /*152a0*/  @!P2 IMAD R5, R38, R17, RZ ;  /* 0x000000112605a224 */ /* 0x002fc800078e02ff */
[----:B------:R-:W-:Y:S01]  /*152b0*/  @!P6 IMAD R39, R39, R17, RZ ;  /* 0x000000112727e224 */ /* 0x000fe200078e02ff */
[----:B------:R0:W-:Y:S01]  /*152c0*/  @!P4 STG.E.U8 desc[UR36][R6.64+0x18], R3 ;  /* 0x000018030600c986 */ /* 0x0001e2000c101124 */
[----:B------:R-:W-:-:S03]  /*152d0*/  ISETP.LT.OR P4, PT, R0, 0x21, !P1 ;  /* 0x000000210000780c */ /* 0x000fc60004f81670 */
        /* <DEDUP_REMOVED lines=216> */
[-C--:B0-----:R-:W-:Y:S02]  /*16060*/  @!P4 IMAD R3, R110, R17.reuse, RZ ;  /* 0x000000116e03c224 */ /* 0x081fe400078e02ff */
[-C--:B------:R-:W-:Y:S02]  /*16070*/  @!P0 IMAD R111, R111, R17.reuse, RZ ;  /* 0x000000116f6f8224 */ /* 0x080fe400078e02ff */
[-C--:B------:R-:W-:Y:S01]  /*16080*/  @!P5 IMAD R11, R112, R17.reuse, RZ ;  /* 0x00000011700bd224 */ /* 0x080fe200078e02ff */
[----:B------:R0:W-:Y:S03]  /*16090*/  @!P4 STG.E.U8 desc[UR36][R8.64+0xa8], R3 ;  /* 0x0000a8030800c986 */ /* 0x0001e6000c101124 */
[-C--:B------:R-:W-:Y:S01]  /*160a0*/  @!P2 IMAD R113, R113, R17.reuse, RZ ;  /* 0x000000117171a224 */ /* 0x080fe200078e02ff */
[----:B------:R-:W-:Y:S03]  /*160b0*/  @!P0 STG.E.U8 desc[UR36][R8.64+0xa9], R111 ;  /* 0x0000a96f08008986 */ /* 0x000fe6000c101124 */
[----:B-1----:R-:W-:Y:S01]  /*160c0*/  @!P6 IMAD R5, R114, R17, RZ ;  /* 0x000000117205e224 */ /* 0x002fe200078e02ff */
[C---:B------:R-:W-:Y:S01]  /*160d0*/  ISETP.LT.OR P0, PT, R0.reuse, 0xb2, !P3 ;  /* 0x000000b20000780c */ /* 0x040fe20005f01670 */
[----:B------:R-:W-:Y:S01]  /*160e0*/  @!P5 STG.E.U8 desc[UR36][R6.64+0xb0], R11 ;  /* 0x0000b00b0600d986 */ /* 0x000fe2000c101124 */
[----:B------:R-:W-:-:S02]  /*160f0*/  ISETP.LT.OR P5, PT, R0, 0xba, !P1 ;  /* 0x000000ba0000780c */ /* 0x000fc40004fa1670 */
[C---:B------:R-:W-:Y:S01]  /*16100*/  ISETP.LT.OR P4, PT, R0.reuse, 0xb9, !P1 ;  /* 0x000000b90000780c */ /* 0x040fe20004f81670 */
[----:B------:R-:W-:Y:S01]  /*16110*/  @!P2 STG.E.U8 desc[UR36][R6.64+0xb1], R113 ;  /* 0x0000b1710600a986 */ /* 0x000fe2000c101124 */
[----:B------:R-:W-:-:S03]  /*16120*/  ISETP.LT.OR P2, PT, R0, 0xb9, !P3 ;  /* 0x000000b90000780c */ /* 0x000fc60005f41670 */
[----:B------:R1:W-:Y:S01]  /*16130*/  @!P6 STG.E.U8 desc[UR36][R8.64+0xb0], R5 ;  /* 0x0000b0050800e986 */ /* 0x0003e2000c101124 */
[----:B------:R-:W-:-:S03]  /*16140*/  ISETP.LT.OR P6, PT, R0, 0xba, !P3 ;  /* 0x000000ba0000780c */ /* 0x000fc60005fc1670 */
[-C--:B------:R-:W-:Y:S02]  /*16150*/  @!P0 IMAD R115, R115, R17.reuse, RZ ;  /* 0x0000001173738224 */ /* 0x080fe400078e02ff */
[-C--:B------:R-:W-:Y:S02]  /*16160*/  @!P5 IMAD R117, R117, R17.reuse, RZ ;  /* 0x000000117575d224 */ /* 0x080fe400078e02ff */
[-C--:B0-----:R-:W-:Y:S01]  /*16170*/  @!P4 IMAD R3, R116, R17.reuse, RZ ;  /* 0x000000117403c224 */ /* 0x081fe200078e02ff */
[----:B------:R-:W-:Y:S01]  /*16180*/  @!P0 STG.E.U8 desc[UR36][R8.64+0xb1], R115 ;  /* 0x0000b17308008986 */ /* 0x000fe2000c101124 */
[----:B------:R-:W-:Y:S01]  /*16190*/  ISETP.LT.OR P0, PT, R0, 0xc1, !P1 ;  /* 0x000000c10000780c */ /* 0x000fe20004f01670 */
[----:B-1----:R-:W-:-:S03]  /*161a0*/  @!P2 IMAD R5, R118, R17, RZ ;  /* 0x000000117605a224 */ /* 0x002fc600078e02ff */
[----:B------:R-:W-:Y:S01]  /*161b0*/  @!P6 IMAD R119, R119, R17, RZ ;  /* 0x000000117777e224 */ /* 0x000fe200078e02ff */
[----:B------:R-:W-:Y:S01]  /*161c0*/  @!P5 STG.E.U8 desc[UR36][R6.64+0xb9], R117 ;  /* 0x0000b9750600d986 */ /* 0x000fe2000c101124 */
[----:B------:R-:W-:-:S03]  /*161d0*/  ISETP.LT.OR P5, PT, R0, 0xc2, !P1 ;  /* 0x000000c20000780c */ /* 0x000fc60004fa1670 */
[----:B------:R0:W-:Y:S01]  /*161e0*/  @!P4 STG.E.U8 desc[UR36][R6.64+0xb8], R3 ;  /* 0x0000b8030600c986 */ /* 0x0001e2000c101124 */
[----:B------:R-:W-:-:S03]  /*161f0*/  ISETP.LT.OR P4, PT, R0, 0xc1, !P3 ;  /* 0x000000c10000780c */ /* 0x000fc60005f81670 */
[----:B------:R-:W-:Y:S01]  /*16200*/  @!P6 STG.E.U8 desc[UR36][R8.64+0xb9], R119 ;  /* 0x0000b9770800e986 */ /* 0x000fe2000c101124 */
[----:B------:R-:W-:-:S03]  /*16210*/  ISETP.LT.OR P6, PT, R0, 0xc2, !P3 ;  /* 0x000000c20000780c */ /* 0x000fc60005fc1670 */
[----:B------:R1:W-:Y:S01]  /*16220*/  @!P2 STG.E.U8 desc[UR36][R8.64+0xb8], R5 ;  /* 0x0000b8050800a986 */ /* 0x0003e2000c101124 */
[----:B------:R-:W-:Y:S01]  /*16230*/  ISETP.LT.OR P2, PT, R0, 0xc9, !P1 ;  /* 0x000000c90000780c */ /* 0x000fe20004f41670 */
[-C--:B------:R-:W-:Y:S02]  /*16240*/  @!P0 IMAD R11, R120, R17.reuse, RZ ;  /* 0x00000011780b8224 */ /* 0x080fe400078e02ff */
[-C--:B------:R-:W-:Y:S02]  /*16250*/  @!P5 IMAD R121, R121, R17.reuse, RZ ;  /* 0x000000117979d224 */ /* 0x080fe400078e02ff */
[-C--:B0-----:R-:W-:Y:S01]  /*16260*/  @!P4 IMAD R3, R122, R17.reuse, RZ ;  /* 0x000000117a03c224 */ /* 0x081fe200078e02ff */
[----:B------:R0:W-:Y:S03]  /*16270*/  @!P0 STG.E.U8 desc[UR36][R6.64+0xc0], R11 ;  /* 0x0000c00b06008986 */ /* 0x0001e6000c101124 */
[-C--:B------:R-:W-:Y:S01]  /*16280*/  @!P6 IMAD R123, R123, R17.reuse, RZ ;  /* 0x000000117b7be224 */ /* 0x080fe200078e02ff */
[----:B------:R-:W-:Y:S01]  /*16290*/  ISETP.LT.OR P0, PT, R0, 0xca, !P1 ;  /* 0x000000ca0000780c */ /* 0x000fe20004f01670 */
[----:B------:R-:W-:Y:S02]  /*162a0*/  @!P5 STG.E.U8 desc[UR36][R6.64+0xc1], R121 ;  /* 0x0000c1790600d986 */ /* 0x000fe4000c101124 */
[----:B-1----:R-:W-:Y:S01]  /*162b0*/  @!P2 IMAD R5, R124, R17, RZ ;  /* 0x000000117c05a224 */ /* 0x002fe200078e02ff */
[C---:B------:R-:W-:Y:S01]  /*162c0*/  ISETP.LT.OR P5, PT, R0.reuse, 0xc9, !P3 ;  /* 0x000000c90000780c */ /* 0x040fe20005fa1670 */
[----:B------:R1:W-:Y:S01]  /*162d0*/  @!P4 STG.E.U8 desc[UR36][R8.64+0xc0], R3 ;  /* 0x0000c0030800c986 */ /* 0x0003e2000c101124 */
        /* <DEDUP_REMOVED lines=8> */
[----:B------:R-:W-:Y:S03]  /*16360*/  @!P0 STG.E.U8 desc[UR36][R6.64+0xc9], R125 ;  /* 0x0000c97d06008986 */ /* 0x000fe6000c101124 */
[-C--:B-1----:R-:W-:Y:S01]  /*16370*/  @!P6 IMAD R3, R128, R17.reuse, RZ ;  /* 0x000000118003e224 */ /* 0x082fe200078e02ff */
[----:B------:R0:W-:Y:S03]  /*16380*/  @!P5 STG.E.U8 desc[UR36][R8.64+0xc8], R11 ;  /* 0x0000c80b0800d986 */ /* 0x0001e6000c101124 */
[----:B------:R-:W-:Y:S01]  /*16390*/  @!P2 IMAD R129, R129, R17, RZ ;  /* 0x000000118181a224 */ /* 0x000fe200078e02ff */
[C---:B------:R-:W-:Y:S01]  /*163a0*/  ISETP.LT.OR P0, PT, R0.reuse, 0xd1, !P3 ;  /* 0x000000d10000780c */ /* 0x040fe20005f01670 */
[----:B------:R-:W-:Y:S01]  /*163b0*/  @!P4 STG.E.U8 desc[UR36][R8.64+0xc9], R127 ;  /* 0x0000c97f0800c986 */ /* 0x000fe2000c101124 */
[----:B------:R-:W-:-:S02]  /*163c0*/  ISETP.LT.OR P5, PT, R0, 0xd2, !P3 ;  /* 0x000000d20000780c */ /* 0x000fc40005fa1670 */
[C---:B------:R-:W-:Y:S01]  /*163d0*/  ISETP.LT.OR P4, PT, R0.reuse, 0xd9, !P1 ;  /* 0x000000d90000780c */ /* 0x040fe20004f81670 */
[----:B------:R1:W-:Y:S01]  /*163e0*/  @!P6 STG.E.U8 desc[UR36][R6.64+0xd0], R3 ;  /* 0x0000d0030600e986 */ /* 0x0003e2000c101124 */
[----:B------:R-:W-:-:S03]  /*163f0*/  ISETP.LT.OR P6, PT, R0, 0xda, !P1 ;  /* 0x000000da0000780c */ /* 0x000fc60004fc1670 */
[----:B------:R-:W-:Y:S01]  /*16400*/  @!P2 STG.E.U8 desc[UR36][R6.64+0xd1], R129 ;  /* 0x0000d1810600a986 */ /* 0x000fe2000c101124 */
[----:B------:R-:W-:-:S03]  /*16410*/  ISETP.LT.OR P2, PT, R0, 0xd9, !P3 ;  /* 0x000000d90000780c */ /* 0x000fc60005f41670 */
[-C--:B--2---:R-:W-:Y:S02]  /*16420*/  @!P0 IMAD R5, R130, R17.reuse, RZ ;  /* 0x0000001182058224 */ /* 0x084fe400078e02ff */
[-C--:B------:R-:W-:Y:S02]  /*16430*/  @!P5 IMAD R131, R131, R17.reuse, RZ ;  /* 0x000000118383d224 */ /* 0x080fe400078e02ff */
[-C--:B0-----:R-:W-:Y:S02]  /*16440*/  @!P4 IMAD R11, R132, R17.reuse, RZ ;  /* 0x00000011840bc224 */ /* 0x081fe400078e02ff */
[-C--:B------:R-:W-:Y:S01]  /*16450*/  @!P6 IMAD R133, R133, R17.reuse, RZ ;  /* 0x000000118585e224 */ /* 0x080fe200078e02ff */
[----:B------:R0:W-:Y:S03]  /*16460*/  @!P0 STG.E.U8 desc[UR36][R8.64+0xd0], R5 ;  /* 0x0000d00508008986 */ /* 0x0001e6000c101124 */
[----:B-1----:R-:W-:Y:S01]  /*16470*/  @!P2 IMAD R3, R134, R17, RZ ;  /* 0x000000118603a224 */ /* 0x002fe200078e02ff */
[----:B------:R-:W-:Y:S01]  /*16480*/  @!P5 STG.E.U8 desc[UR36][R8.64+0xd1], R131 ;  /* 0x0000d1830800d986 */ /* 0x000fe2000c101124 */
[----:B------:R-:W-:-:S02]  /*16490*/  ISETP.LT.OR P0, PT, R0, 0xda, !P3 ;  /* 0x000000da0000780c */ /* 0x000fc40005f01670 */
        /* <DEDUP_REMOVED lines=14> */
[----:B------:R-:W-:Y:S01]  /*16580*/  @!P4 STG.E.U8 desc[UR36][R6.64+0xe1], R137 ;  /* 0x0000e1890600c986 */ /* 0x000fe2000c101124 */
[----:B------:R-:W-:-:S02]  /*16590*/  ISETP.LT.OR P0, PT, R0, 0xe9, !P1 ;  /* 0x000000e90000780c */ /* 0x000fc40004f01670 */
[C---:B------:R-:W-:Y:S01]  /*165a0*/  ISETP.LT.OR P4, PT, R0.reuse, 0xea, !P1 ;  /* 0x000000ea0000780c */ /* 0x040fe20004f81670 */
[----:B------:R1:W-:Y:S01]  /*165b0*/  @!P6 STG.E.U8 desc[UR36][R8.64+0xe0], R11 ;  /* 0x0000e00b0800e986 */ /* 0x0003e2000c101124 */
[C---:B------:R-:W-:Y:S02]  /*165c0*/  ISETP.LT.OR P6, PT, R0.reuse, 0xe9, !P3 ;  /* 0x000000e90000780c */ /* 0x040fe40005fc1670 */
[C---:B------:R-:W-:Y:S01]  /*165d0*/  ISETP.LT.OR P5, PT, R0.reuse, 0xea, !P3 ;  /* 0x000000ea0000780c */ /* 0x040fe20005fa1670 */
[----:B------:R-:W-:Y:S01]  /*165e0*/  @!P2 STG.E.U8 desc[UR36][R8.64+0xe1], R139 ;  /* 0x0000e18b0800a986 */ /* 0x000fe2000c101124 */
[----:B------:R-:W-:-:S05]  /*165f0*/  ISETP.LT.OR P2, PT, R0, 0xf1, !P1 ;  /* 0x000000f10000780c */ /* 0x000fca0004f41670 */
[-C--:B--2---:R-:W-:Y:S02]  /*16600*/  @!P0 IMAD R3, R140, R17.reuse, RZ ;  /* 0x000000118c038224 */ /* 0x084fe400078e02ff */
[-C--:B------:R-:W-:Y:S02]  /*16610*/  @!P4 IMAD R141, R141, R17.reuse, RZ ;  /* 0x000000118d8dc224 */ /* 0x080fe400078e02ff */
[-C--:B0-----:R-:W-:Y:S02]  /*16620*/  @!P6 IMAD R5, R142, R17.reuse, RZ ;  /* 0x000000118e05e224 */ /* 0x081fe400078e02ff */
[-C--:B------:R-:W-:Y:S02]  /*16630*/  @!P5 IMAD R143, R143, R17.reuse, RZ ;  /* 0x000000118f8fd224 */ /* 0x080fe400078e02ff */
[----:B-1----:R-:W-:Y:S01]  /*16640*/  @!P2 IMAD R11, R144, R17, RZ ;  /* 0x00000011900ba224 */ /* 0x002fe200078e02ff */
[----:B------:R0:W-:Y:S01]  /*16650*/  @!P0 STG.E.U8 desc[UR36][R6.64+0xe8], R3 ;  /* 0x0000e80306008986 */ /* 0x0001e2000c101124 */
[----:B------:R-:W-:-:S03]  /*16660*/  ISETP.LT.OR P0, PT, R0, 0xf2, !P1 ;  /* 0x000000f20000780c */ /* 0x000fc60004f01670 */
[----:B------:R-:W-:Y:S01]  /*16670*/  @!P4 STG.E.U8 desc[UR36][R6.64+0xe9], R141 ;  /* 0x0000e98d0600c986 */ /* 0x000fe2000c101124 */
[----:B------:R-:W-:-:S03]  /*16680*/  ISETP.LT.OR P4, PT, R0, 0xf1, !P3 ;  /* 0x000000f10000780c */ /* 0x000fc60005f81670 */
[----:B------:R-:W-:Y:S01]  /*16690*/  @!P6 STG.E.U8 desc[UR36][R8.64+0xe8], R5 ;  /* 0x0000e8050800e986 */ /* 0x000fe2000c101124 */
[----:B------:R-:W-:-:S03]  /*166a0*/  ISETP.LT.OR P6, PT, R0, 0xf2, !P3 ;  /* 0x000000f20000780c */ /* 0x000fc60005fc1670 */
[----:B------:R-:W-:Y:S01]  /*166b0*/  @!P5 STG.E.U8 desc[UR36][R8.64+0xe9], R143 ;  /* 0x0000e98f0800d986 */ /* 0x000fe2000c101124 */
[----:B------:R-:W-:-:S03]  /*166c0*/  ISETP.LT.OR P5, PT, R0, 0xf9, !P3 ;  /* 0x000000f90000780c */ /* 0x000fc60005fa1670 */
[----:B------:R1:W-:Y:S01]  /*166d0*/  @!P2 STG.E.U8 desc[UR36][R6.64+0xf0], R11 ;  /* 0x0000f00b0600a986 */ /* 0x0003e2000c101124 */
[C---:B------:R-:W-:Y:S02]  /*166e0*/  ISETP.LT.OR P2, PT, R0.reuse, 0xf9, !P1 ;  /* 0x000000f90000780c */ /* 0x040fe40004f41670 */
[C---:B------:R-:W-:Y:S02]  /*166f0*/  ISETP.LT.OR P1, PT, R0.reuse, 0xfa, !P1 ;  /* 0x000000fa0000780c */ /* 0x040fe40004f21670 */
[----:B------:R-:W-:Y:S01]  /*16700*/  ISETP.LT.OR P3, PT, R0, 0xfa, !P3 ;  /* 0x000000fa0000780c */ /* 0x000fe20005f61670 */
[-C--:B------:R-:W-:Y:S02]  /*16710*/  @!P0 IMAD R145, R145, R17.reuse, RZ ;  /* 0x0000001191918224 */ /* 0x080fe400078e02ff */
[-C--:B0-----:R-:W-:Y:S02]  /*16720*/  @!P4 IMAD R3, R146, R17.reuse, RZ ;  /* 0x000000119203c224 */ /* 0x081fe400078e02ff */
[----:B------:R-:W-:-:S02]  /*16730*/  @!P6 IMAD R147, R147, R17, RZ ;  /* 0x000000119393e224 */ /* 0x000fc400078e02ff */
[-C--:B-1----:R-:W-:Y:S02]  /*16740*/  @!P5 IMAD R11, R150, R17.reuse, RZ ;  /* 0x00000011960bd224 */ /* 0x082fe400078e02ff */
[-C--:B------:R-:W-:Y:S02]  /*16750*/  @!P2 IMAD R5, R148, R17.reuse, RZ ;  /* 0x000000119405a224 */ /* 0x080fe400078e02ff */
[-C--:B------:R-:W-:Y:S02]  /*16760*/  @!P1 IMAD R149, R149, R17.reuse, RZ ;  /* 0x0000001195959224 */ /* 0x080fe400078e02ff */
[----:B------:R-:W-:Y:S01]  /*16770*/  @!P3 IMAD R151, R151, R17, RZ ;  /* 0x000000119797b224 */ /* 0x000fe200078e02ff */
[----:B------:R0:W-:Y:S04]  /*16780*/  @!P0 STG.E.U8 desc[UR36][R6.64+0xf1], R145 ;  /* 0x0000f19106008986 */ /* 0x0001e8000c101124 */
[----:B------:R0:W-:Y:S04]  /*16790*/  @!P4 STG.E.U8 desc[UR36][R8.64+0xf0], R3 ;  /* 0x0000f0030800c986 */ /* 0x0001e8000c101124 */
[----:B------:R0:W-:Y:S04]  /*167a0*/  @!P6 STG.E.U8 desc[UR36][R8.64+0xf1], R147 ;  /* 0x0000f1930800e986 */ /* 0x0001e8000c101124 */
[----:B------:R0:W-:Y:S04]  /*167b0*/  @!P2 STG.E.U8 desc[UR36][R6.64+0xf8], R5 ;  /* 0x0000f8050600a986 */ /* 0x0001e8000c101124 */
[----:B------:R0:W-:Y:S04]  /*167c0*/  @!P1 STG.E.U8 desc[UR36][R6.64+0xf9], R149 ;  /* 0x0000f99506009986 */ /* 0x0001e8000c101124 */
[----:B------:R0:W-:Y:S04]  /*167d0*/  @!P5 STG.E.U8 desc[UR36][R8.64+0xf8], R11 ;  /* 0x0000f80b0800d986 */ /* 0x0001e8000c101124 */
[----:B------:R0:W-:Y:S02]  /*167e0*/  @!P3 STG.E.U8 desc[UR36][R8.64+0xf9], R151 ;  /* 0x0000f9970800b986 */ /* 0x0001e4000c101124 */
.L_x_548:
[----:B------:R-:W-:Y:S05]  /*167f0*/  BSYNC B0 ;  /* 0x0000000000007941 */ /* 0x000fea0003800000 */
.L_x_34:
[----:B0-----:R-:W5:Y:S04]  /*16800*/  LDL.LU R3, [R1+0x200] ;  /* 0x0002000001037983 */ /* 0x001f680000300800 */
[----:B------:R-:W5:Y:S01]  /*16810*/  LDL.LU R2, [R1+0x204] ;  /* 0x0002040001027983 */ /* 0x000f620000300800 */
[----:B------:R-:W-:Y:S01]  /*16820*/  ULDC UR4, c[0x0][0xc] ;  /* 0x0000030000047ab9 */ /* 0x000fe20000000800 */
[----:B------:R-:W-:Y:S01]  /*16830*/  ULDC UR5, c[0x0][0x10] ;  /* 0x0000040000057ab9 */ /* 0x000fe20000000800 */
[----:B------:R-:W5:Y:S01]  /*16840*/  LDC R5, c[0x0][0x14] ;  /* 0x00000500ff057b82 */ /* 0x000f620000000800 */
[----:B------:R-:W-:Y:S01]  /*16850*/  UIMAD.WIDE.U32 UR4, UR4, UR5, URZ ;  /* 0x00000005040472a5 */ /* 0x000fe2000f8e003f */
[----:B------:R-:W-:Y:S01]  /*16860*/  PRMT R0, RZ, 0x7610, R0 ;  /* 0x00007610ff007816 */ /* 0x000fe20000000000 */
[----:B------:R-:W-:Y:S01]  /*16870*/  UMOV UR42, 0xffffffff ;  /* 0xffffffff002a7882 */ /* 0x000fe20000000000 */
[----:B------:R-:W-:-:S03]  /*16880*/  UMOV UR43, 0xffffffff ;  /* 0xffffffff002b7882 */ /* 0x000fc60000000000 */
[----:B-----5:R-:W-:-:S04]  /*16890*/  IMAD.WIDE.U32 R2, R5, UR4, R2 ;  /* 0x0000000405027c25 */ /* 0x020fc8000f8e0002 */
[----:B------:R-:W-:Y:S01]  /*168a0*/  IMAD R5, R5, UR5, RZ ;  /* 0x0000000505057c24 */ /* 0x000fe2000f8e02ff */
[----:B-1-3--:R-:W-:Y:S01]  /*168b0*/  MOV R6, R2 ;  /* 0x0000000200067202 */ /* 0x00afe20000000f00 */
[----:B------:R-:W-:Y:S02]  /*168c0*/  ULDC.64 UR4, c[0x0][0x650] ;  /* 0x0001940000047ab9 */ /* 0x000fe40000000a00 */
[----:B------:R-:W-:Y:S01]  /*168d0*/  IMAD.IADD R4, R3, 0x1, R5 ;  /* 0x0000000103047824 */ /* 0x000fe200078e0205 */
[----:B------:R-:W-:-:S04]  /*168e0*/  ISETP.GE.U32.AND P0, PT, R2, UR4, PT ;  /* 0x0000000402007c0c */ /* 0x000fc8000bf06070 */
[----:B------:R0:W-:Y:S01]  /*168f0*/  STL [R1+0x200], R4 ;  /* 0x0002000401007387 */ /* 0x0001e20000100800 */
[----:B------:R-:W-:-:S03]  /*16900*/  ISETP.GE.U32.AND.EX P0, PT, R4, UR5, PT, P0 ;  /* 0x0000000504007c0c */ /* 0x000fc6000bf06100 */
[----:B------:R0:W-:Y:S10]  /*16910*/  STL [R1+0x204], R6 ;  /* 0x0002040601007387 */ /* 0x0001f40000100800 */
[----:B0-----:R-:W-:Y:S05]  /*16920*/  @P0 BRA `(.L_x_549) ;  /* 0x0000000400880947 */ /* 0x001fea0003800000 */
[----:B------:R-:W0:Y:S01]  /*16930*/  S2UR UR6, SR_CTAID.X ;  /* 0x00000000000679c3 */ /* 0x000e220000002500 */
[----:B------:R-:W-:Y:S01]  /*16940*/  ULDC.64 UR12, c[0x0][0x628] ;  /* 0x00018a00000c7ab9 */ /* 0x000fe20000000a00 */
[----:B------:R-:W-:Y:S01]  /*16950*/  ULDC UR4, c[0x0][0x150] ;  /* 0x0000540000047ab9 */ /* 0x000fe20000000800 */
[----:B------:R-:W-:Y:S01]  /*16960*/  ISETP.NE.U32.AND P0, PT, RZ, UR12, PT ;  /* 0x0000000cff007c0c */ /* 0x000fe2000bf05070 */
[----:B------:R-:W-:Y:S01]  /*16970*/  ULDC UR15, c[0x0][0x630] ;  /* 0x00018c00000f7ab9 */ /* 0x000fe20000000800 */
[----:B------:R-:W-:Y:S01]  /*16980*/  R2UR UR16, R6 ;  /* 0x00000000061072ca */ /* 0x000fe200000e0000 */
[----:B------:R-:W-:Y:S01]  /*16990*/  ULDC UR19, c[0x0][0x154] ;  /* 0x0000550000137ab9 */ /* 0x000fe20000000800 */
[----:B------:R-:W-:Y:S01]  /*169a0*/  ISETP.NE.AND.EX P0, PT, RZ, UR13, PT, P0 ;  /* 0x0000000dff007c0c */ /* 0x000fe2000bf05300 */
[----:B------:R-:W1:Y:S01]  /*169b0*/  S2UR UR18, SR_CTAID.Y ;  /* 0x00000000001279c3 */ /* 0x000e620000002600 */
[----:B------:R-:W-:Y:S02]  /*169c0*/  R2UR UR17, R4 ;  /* 0x00000000041172ca */ /* 0x000fe400000e0000 */
[----:B------:R-:W-:-:S02]  /*169d0*/  R2UR UR10, R6 ;  /* 0x00000000060a72ca */ /* 0x000fc400000e0000 */
[----:B------:R-:W-:Y:S02]  /*169e0*/  R2UR UR11, R4 ;  /* 0x00000000040b72ca */ /* 0x000fe400000e0000 */
[----:B0-----:R-:W-:-:S05]  /*169f0*/  I2FP.F32.U32 R0, UR6 ;  /* 0x0000000600007c45 */ /* 0x001fca0008201000 */
[----:B------:R-:W-:-:S04]  /*16a00*/  FMUL R0, R0, UR4 ;  /* 0x0000000400007c20 */ /* 0x000fc80008400000 */
[----:B------:R0:W3:Y:S01]  /*16a10*/  F2I.U32.TRUNC.NTZ R2, R0 ;  /* 0x0000000000027305 */ /* 0x0000e2000020f000 */
[----:B-1----:R-:W-:Y:S05]  /*16a20*/  @!P0 BRA `(.L_x_550) ;  /* 0x0000000000308947 */ /* 0x002fea0003800000 */
        /* <DEDUP_REMOVED lines=12> */
.L_x_550:
[----:B------:R-:W-:Y:S01]  /*16af0*/  USHF.R.U64 UR43, UR10, UR15, UR11 ;  /* 0x0000000f0a2b7299 */ /* 0x000fe2000800120b */
[----:B0-----:R-:W-:Y:S01]  /*16b00*/  I2FP.F32.U32 R0, UR18 ;  /* 0x0000001200007c45 */ /* 0x001fe20008201000 */
[----:B------:R-:W-:Y:S02]  /*16b10*/  USHF.R.U32.HI UR4, URZ, UR15, UR11 ;  /* 0x0000000f3f047299 */ /* 0x000fe4000801160b */
[----:B------:R-:W-:Y:S02]  /*16b20*/  UIADD3 UR10, UP0, URZ, -UR43, URZ ;  /* 0x8000002b3f0a7290 */ /* 0x000fe4000ff1e03f */
[----:B------:R-:W-:Y:S01]  /*16b30*/  FMUL R0, R0, UR19 ;  /* 0x0000001300007c20 */ /* 0x000fe20008400000 */
[----:B------:R-:W-:Y:S01]  /*16b40*/  ULDC.64 UR12, c[0x0][0x620] ;  /* 0x00018800000c7ab9 */ /* 0x000fe20000000a00 */
[----:B------:R-:W-:Y:S01]  /*16b50*/  UIADD3.X UR4, URZ, ~UR4, URZ, UP0, !UPT ;  /* 0x800000043f047290 */ /* 0x000fe200087fe43f */
[----:B------:R-:W-:Y:S01]  /*16b60*/  UMOV UR8, UR16 ;  /* 0x0000001000087c82 */ /* 0x000fe20008000000 */
[----:B------:R-:W-:-:S02]  /*16b70*/  UMOV UR9, UR17 ;  /* 0x0000001100097c82 */ /* 0x000fc40008000000 */
[----:B------:R-:W-:Y:S01]  /*16b80*/  UIMAD UR4, UR4, UR12, URZ ;  /* 0x0000000c040472a4 */ /* 0x000fe2000f8e023f */
[----:B------:R-:W0:Y:S01]  /*16b90*/  F2I.U32.TRUNC.NTZ R0, R0 ;  /* 0x0000000000007305 */ /* 0x000e22000020f000 */
[----:B------:R-:W-:Y:S01]  /*16ba0*/  UIMAD.WIDE.U32 UR8, UR10, UR12, UR8 ;  /* 0x0000000c0a0872a5 */ /* 0x000fe2000f8e0008 */
[----:B---3--:R-:W-:Y:S01]  /*16bb0*/  R2UR UR12, R2 ;  /* 0x00000000020c72ca */ /* 0x008fe200000e0000 */
[----:B------:R-:W-:Y:S01]  /*16bc0*/  UIMAD UR10, UR10, UR13, UR4 ;  /* 0x0000000d0a0a72a4 */ /* 0x000fe2000f8e0204 */
[----:B------:R-:W-:Y:S01]  /*16bd0*/  ULDC UR11, c[0x0][0x618] ;  /* 0x00018600000b7ab9 */ /* 0x000fe20000000800 */
[----:B------:R-:W-:Y:S02]  /*16be0*/  ULDC UR21, c[0x0][0x658] ;  /* 0x0001960000157ab9 */ /* 0x000fe40000000800 */
[----:B------:R-:W-:Y:S01]  /*16bf0*/  UIADD3 UR9, UR9, UR10, URZ ;  /* 0x0000000a09097290 */ /* 0x000fe2000fffe03f */
[----:B------:R-:W-:Y:S01]  /*16c00*/  UMOV UR15, 0xffffffff ;  /* 0xffffffff000f7882 */ /* 0x000fe20000000000 */
[----:B------:R-:W-:Y:S01]  /*16c10*/  ULDC.64 UR4, c[0x0][0x640] ;  /* 0x0001900000047ab9 */ /* 0x000fe20000000a00 */
[----:B------:R-:W-:Y:S01]  /*16c20*/  USHF.L.U32 UR15, UR15, UR21, URZ ;  /* 0x000000150f0f7299 */ /* 0x000fe2000800063f */
[----:B------:R-:W-:Y:S01]  /*16c30*/  ISETP.NE.U32.AND P0, PT, RZ, UR4, PT ;  /* 0x00000004ff007c0c */ /* 0x000fe2000bf05070 */
[----:B------:R-:W-:-:S02]  /*16c40*/  USHF.R.U64 UR16, UR8, UR11, UR9 ;  /* 0x0000000b08107299 */ /* 0x000fc40008001209 */
[----:B------:R-:W-:Y:S01]  /*16c50*/  USHF.R.U32.HI UR8, URZ, UR11, UR9 ;  /* 0x0000000b3f087299 */ /* 0x000fe20008011609 */
[----:B0-----:R-:W-:Y:S01]  /*16c60*/  R2UR UR14, R0 ;  /* 0x00000000000e72ca */ /* 0x001fe200000e0000 */
[----:B------:R-:W-:Y:S01]  /*16c70*/  ULDC UR17, c[0x0][0x608] ;  /* 0x0001820000117ab9 */ /* 0x000fe20000000800 */
[----:B------:R-:W-:Y:S01]  /*16c80*/  ULOP3.LUT UR41, URZ, UR15, URZ, 0x33, !UPT ;  /* 0x0000000f3f297292 */ /* 0x000fe2000f8e333f */
[----:B------:R-:W-:Y:S01]  /*16c90*/  ISETP.NE.AND.EX P0, PT, RZ, UR5, PT, P0 ;  /* 0x00000005ff007c0c */ /* 0x000fe2000bf05300 */
[----:B------:R-:W-:Y:S02]  /*16ca0*/  USHF.R.U64 UR15, UR16, UR17, UR8 ;  /* 0x00000011100f7299 */ /* 0x000fe40008001208 */
[----:B------:R-:W-:Y:S02]  /*16cb0*/  USHF.R.U32.HI UR8, URZ, UR17, UR8 ;  /* 0x000000113f087299 */ /* 0x000fe40008011608 */
[----:B------:R-:W-:Y:S02]  /*16cc0*/  UIADD3 UR12, -UR12, URZ, URZ ;  /* 0x0000003f0c0c7290 */ /* 0x000fe4000fffe13f */
[----:B------:R-:W-:Y:S01]  /*16cd0*/  USHF.R.U64 UR17, UR15, UR21, UR8 ;  /* 0x000000150f117299 */ /* 0x000fe20008001208 */
[----:B------:R-:W-:Y:S01]  /*16ce0*/  UMOV UR19, 0x1 ;  /* 0x0000000100137882 */ /* 0x000fe20000000000 */
[----:B------:R-:W-:Y:S01]  /*16cf0*/  ULDC UR13, c[0x0][0x144] ;  /* 0x00005100000d7ab9 */ /* 0x000fe20000000800 */
[----:B------:R-:W-:Y:S01]  /*16d00*/  ULDC UR7, c[0x0][0x600] ;  /* 0x0001800000077ab9 */ /* 0x000fe20000000800 */
[----:B------:R-:W-:-:S02]  /*16d10*/  USHF.L.U32 UR24, UR19, UR21, URZ ;  /* 0x0000001513187299 */ /* 0x000fc4000800063f */
[----:B------:R-:W-:Y:S02]  /*16d20*/  USHF.R.U32.HI UR8, URZ, UR21, UR8 ;  /* 0x000000153f087299 */ /* 0x000fe40008011608 */
[----:B------:R-:W-:Y:S02]  /*16d30*/  UIMAD UR21, UR13, UR12, UR6 ;  /* 0x0000000c0d1572a4 */ /* 0x000fe4000f8e0206 */
[----:B------:R-:W-:Y:S02]  /*16d40*/  UIADD3 UR20, UR7, -0x1, URZ ;  /* 0xffffffff07147890 */ /* 0x000fe4000fffe03f */
[----:B------:R-:W-:Y:S01]  /*16d50*/  UIADD3 UR19, -UR14, URZ, URZ ;  /* 0x0000003f0e137290 */ /* 0x000fe2000fffe13f */
[----:B------:R-:W-:Y:S01]  /*16d60*/  ULDC UR25, c[0x0][0x148] ;  /* 0x0000520000197ab9 */ /* 0x000fe20000000800 */
[----:B------:R-:W-:Y:S01]  /*16d70*/  ULDC UR22, c[0x0][0x648] ;  /* 0x0001920000167ab9 */ /* 0x000fe20000000800 */
[----:B------:R-:W-:Y:S01]  /*16d80*/  ULDC UR23, c[0x0][0x638] ;  /* 0x00018e0000177ab9 */ /* 0x000fe20000000800 */
        /* <DEDUP_REMOVED lines=14> */
.L_x_551:
[----:B------:R-:W-:Y:S01]  /*16e70*/  UISETP.NE.AND UP0, UPT, UR46, URZ, UPT ;  /* 0x0000003f2e00728c */ /* 0x000fe2000bf05270 */
[----:B------:R-:W-:Y:S01]  /*16e80*/  IMAD.MOV.U32 R0, RZ, RZ, 0x1 ;  /* 0x00000001ff007424 */ /* 0x000fe200078e00ff */
[----:B------:R-:W-:Y:S02]  /*16e90*/  USHF.R.U64 UR4, UR6, UR22, UR8 ;  /* 0x0000001606047299 */ /* 0x000fe40008001208 */
[----:B------:R-:W-:Y:S02]  /*16ea0*/  ULOP3.LUT UR41, UR15, UR41, URZ, 0xc0, !UPT ;  /* 0x000000290f297292 */ /* 0x000fe4000f8ec03f */
[----:B------:R-:W-:Y:S02]  /*16eb0*/  UIADD3 UR5, -UR4, URZ, URZ ;  /* 0x0000003f04057290 */ /* 0x000fe4000fffe13f */
[----:B------:R-:W-:Y:S02]  /*16ec0*/  UIMAD UR41, UR24, UR4, UR41 ;  /* 0x00000004182972a4 */ /* 0x000fe4000f8e0229 */
[----:B------:R-:W-:-:S02]  /*16ed0*/  ULOP3.LUT UR16, UR16, UR20, URZ, 0xc0, !UPT ;  /* 0x0000001410107292 */ /* 0x000fc4000f8ec03f */
[----:B------:R-:W-:Y:S02]  /*16ee0*/  @UP0 UIMAD UR21, UR25, UR19, UR18 ;  /* 0x00000013191502a4 */ /* 0x000fe4000f8e0212 */
[----:B------:R-:W-:-:S03]  /*16ef0*/  UIMAD UR4, UR5, UR23, UR17 ;  /* 0x00000017050472a4 */ /* 0x000fc6000f8e0211 */
[----:B------:R-:W-:Y:S01]  /*16f00*/  ULDC UR5, c[0x0][0x610] ;  /* 0x0001840000057ab9 */ /* 0x000fe20000000800 */
[----:B------:R-:W-:Y:S02]  /*16f10*/  UIMAD UR4, UR4, UR7, UR16 ;  /* 0x00000007040472a4 */ /* 0x000fe4000f8e0210 */
[----:B------:R-:W-:-:S04]  /*16f20*/  UIMAD UR41, UR41, UR5, UR21 ;  /* 0x00000005292972a4 */ /* 0x000fc8000f8e0215 */
[----:B------:R-:W-:Y:S02]  /*16f30*/  USEL UR42, UR4, UR41, !UP0 ;  /* 0x00000029042a7287 */ /* 0x000fe4000c000000 */
[----:B------:R-:W-:-:S12]  /*16f40*/  USEL UR41, UR41, UR4, !UP0 ;  /* 0x0000000429297287 */ /* 0x000fd8000c000000 */
.L_x_549:
[----:B------:R-:W-:-:S13]  /*16f50*/  LOP3.LUT P0, RZ, R0, 0xff, RZ, 0xc0, !PT ;  /* 0x000000ff00ff7812 */ /* 0x000fda000780c0ff */
[----:B------:R-:W-:Y:S05]  /*16f60*/  @P0 BRA `(.L_x_552) ;  /* 0xfffffea400100947 */ /* 0x000fea000383ffff */
[----:B------:R-:W-:Y:S05]  /*16f70*/  EXIT ;  /* 0x000000000000794d */ /* 0x000fea0003800000 */
.L_x_7:
[----:B------:R-:W2:Y:S01]  /*16f80*/  LDL R5, [R1+0x204] ;  /* 0x0002040001057983 */ /* 0x000ea20000100800 */
[----:B------:R-:W-:-:S03]  /*16f90*/  ULDC.64 UR4, c[0x0][0x650] ;  /* 0x0001940000047ab9 */ /* 0x000fc60000000a00 */
[----:B------:R-:W3:Y:S01]  /*16fa0*/  LDL R4, [R1+0x200] ;  /* 0x0002000001047983 */ /* 0x000ee20000100800 */
[----:B------:R-:W-:Y:S01]  /*16fb0*/  PRMT R0, RZ, 0x7610, R0 ;  /* 0x00007610ff007816 */ /* 0x000fe20000000000 */
[----:B------:R-:W-:Y:S01]  /*16fc0*/  IMAD.MOV.U32 R3, RZ, RZ, -0x1 ;  /* 0xffffffffff037424 */ /* 0x000fe200078e00ff */
[----:B------:R-:W-:Y:S02]  /*16fd0*/  MOV R2, 0xffffffff ;  /* 0xffffffff00027802 */ /* 0x000fe40000000f00 */
[----:B------:R-:W-:Y:S02]  /*16fe0*/  MOV R10, 0xffffffff ;  /* 0xffffffff000a7802 */ /* 0x000fe40000000f00 */
[----:B--2---:R-:W-:-:S04]  /*16ff0*/  ISETP.GE.U32.AND P0, PT, R5, UR4, PT ;  /* 0x0000000405007c0c */ /* 0x004fc8000bf06070 */
[----:B---3--:R-:W-:-:S13]  /*17000*/  ISETP.GE.U32.AND.EX P0, PT, R4, UR5, PT, P0 ;  /* 0x0000000504007c0c */ /* 0x008fda000bf06100 */
        /* <DEDUP_REMOVED lines=21> */
.L_x_554:
[----:B------:R-:W-:Y:S01]  /*17160*/  USHF.R.U64 UR4, UR14, UR19, UR15 ;  /* 0x000000130e047299 */ /* 0x000fe2000800120f */
[----:B------:R-:W-:Y:S01]  /*17170*/  R2UR UR7, R4 ;  /* 0x00000000040772ca */ /* 0x000fe200000e0000 */
[----:B------:R-:W-:Y:S02]  /*17180*/  USHF.R.U32.HI UR5, URZ, UR19, UR15 ;  /* 0x000000133f057299 */ /* 0x000fe4000801160f */
[----:B------:R-:W-:Y:S01]  /*17190*/  UIADD3 UR13, UP0, URZ, -UR4, URZ ;  /* 0x800000043f0d7290 */ /* 0x000fe2000ff1e03f */
[----:B------:R-:W-:Y:S01]  /*171a0*/  ULDC.64 UR14, c[0x0][0x620] ;  /* 0x00018800000e7ab9 */ /* 0x000fe20000000a00 */
[----:B------:R-:W-:Y:S02]  /*171b0*/  UMOV UR6, UR20 ;  /* 0x0000001400067c82 */ /* 0x000fe40008000000 */
[----:B------:R-:W-:Y:S02]  /*171c0*/  UIADD3.X UR5, URZ, ~UR5, URZ, UP0, !UPT ;  /* 0x800000053f057290 */ /* 0x000fe400087fe43f */
[----:B------:R-:W-:-:S02]  /*171d0*/  UISETP.NE.AND UP1, UPT, UR46, URZ, UPT ;  /* 0x0000003f2e00728c */ /* 0x000fc4000bf25270 */
[----:B------:R-:W-:Y:S02]  /*171e0*/  UIMAD UR5, UR5, UR14, URZ ;  /* 0x0000000e050572a4 */ /* 0x000fe4000f8e023f */
[----:B------:R-:W-:Y:S02]  /*171f0*/  UIMAD.WIDE.U32 UR6, UR13, UR14, UR6 ;  /* 0x0000000e0d0672a5 */ /* 0x000fe4000f8e0006 */
[----:B------:R-:W-:Y:S01]  /*17200*/  UIMAD UR5, UR13, UR15, UR5 ;  /* 0x0000000f0d0572a4 */ /* 0x000fe2000f8e0205 */
[----:B------:R-:W-:Y:S02]  /*17210*/  ULDC UR14, c[0x0][0x608] ;  /* 0x00018200000e7ab9 */ /* 0x000fe40000000800 */
[----:B------:R-:W-:Y:S01]  /*17220*/  ULDC UR13, c[0x0][0x618] ;  /* 0x00018600000d7ab9 */ /* 0x000fe20000000800 */
[----:B------:R-:W-:Y:S01]  /*17230*/  UIADD3 UR5, UR7, UR5, URZ ;  /* 0x0000000507057290 */ /* 0x000fe2000fffe03f */
[----:B------:R-:W-:Y:S01]  /*17240*/  ULDC UR22, c[0x0][0x658] ;  /* 0x0001960000167ab9 */ /* 0x000fe20000000800 */
[----:B------:R-:W-:-:S02]  /*17250*/  @UP1 UIMAD UR8, UR11, UR12, UR10 ;  /* 0x0000000c0b0812a4 */ /* 0x000fc4000f8e020a */
[----:B------:R-:W-:Y:S02]  /*17260*/  USHF.R.U64 UR17, UR6, UR13, UR5 ;  /* 0x0000000d06117299 */ /* 0x000fe40008001205 */
[----:B------:R-:W-:Y:S01]  /*17270*/  USHF.R.U32.HI UR5, URZ, UR13, UR5 ;  /* 0x0000000d3f057299 */ /* 0x000fe20008011605 */
[----:B------:R-:W-:Y:S01]  /*17280*/  ULDC.64 UR6, c[0x0][0x640] ;  /* 0x0001900000067ab9 */ /* 0x000fe20000000a00 */
[----:B------:R-:W-:Y:S01]  /*17290*/  UMOV UR10, 0xffffffff ;  /* 0xffffffff000a7882 */ /* 0x000fe20000000000 */
[----:B------:R-:W-:Y:S01]  /*172a0*/  ISETP.NE.U32.AND P0, PT, RZ, UR6, PT ;  /* 0x00000006ff007c0c */ /* 0x000fe2000bf05070 */
[----:B------:R-:W-:Y:S02]  /*172b0*/  USHF.R.U64 UR18, UR17, UR14, UR5 ;  /* 0x0000000e11127299 */ /* 0x000fe40008001205 */
[----:B------:R-:W-:Y:S01]  /*172c0*/  USHF.R.U32.HI UR5, URZ, UR14, UR5 ;  /* 0x0000000e3f057299 */ /* 0x000fe20008011605 */
[----:B------:R-:W-:Y:S01]  /*172d0*/  ISETP.NE.AND.EX P0, PT, RZ, UR7, PT, P0 ;  /* 0x00000007ff007c0c */ /* 0x000fe2000bf05300 */
[----:B------:R-:W-:-:S02]  /*172e0*/  USHF.L.U32 UR11, UR10, UR22, URZ ;  /* 0x000000160a0b7299 */ /* 0x000fc4000800063f */
[----:B------:R-:W-:Y:S01]  /*172f0*/  USHF.R.U64 UR19, UR18, UR22, UR5 ;  /* 0x0000001612137299 */ /* 0x000fe20008001205 */
[----:B------:R-:W-:Y:S01]  /*17300*/  ULDC UR20, c[0x0][0x600] ;  /* 0x0001800000147ab9 */ /* 0x000fe20000000800 */
[----:B------:R-:W-:Y:S02]  /*17310*/  USHF.R.U32.HI UR10, URZ, UR22, UR5 ;  /* 0x000000163f0a7299 */ /* 0x000fe40008011605 */
[----:B------:R-:W-:Y:S02]  /*17320*/  UIADD3 UR21, UR20, -0x1, URZ ;  /* 0xffffffff14157890 */ /* 0x000fe4000fffe03f */
[----:B------:R-:W-:Y:S01]  /*17330*/  ULOP3.LUT UR26, URZ, UR11, URZ, 0x33, !UPT ;  /* 0x0000000b3f1a7292 */ /* 0x000fe2000f8e333f */
        /* <DEDUP_REMOVED lines=17> */
.L_x_555:
[----:B------:R-:W-:Y:S01]  /*17450*/  USHF.R.U64 UR6, UR5, UR23, UR10 ;  /* 0x0000001705067299 */ /* 0x000fe2000800120a */
[----:B------:R-:W-:Y:S01]  /*17460*/  IMAD.MOV.U32 R0, RZ, RZ, 0x1 ;  /* 0x00000001ff007424 */ /* 0x000fe200078e00ff */
[----:B------:R-:W-:Y:S01]  /*17470*/  USHF.L.U32 UR25, UR25, UR22, URZ ;  /* 0x0000001619197299 */ /* 0x000fe2000800063f */
[----:B------:R-:W-:Y:S01]  /*17480*/  MOV R10, UR4 ;  /* 0x00000004000a7c02 */ /* 0x000fe20008000f00 */
[----:B------:R-:W-:Y:S02]  /*17490*/  ULOP3.LUT UR5, UR18, UR26, URZ, 0xc0, !UPT ;  /* 0x0000001a12057292 */ /* 0x000fe4000f8ec03f */
[----:B------:R-:W-:Y:S02]  /*174a0*/  UIADD3 UR7, -UR6, URZ, URZ ;  /* 0x0000003f06077290 */ /* 0x000fe4000fffe13f */
[----:B------:R-:W-:Y:S02]  /*174b0*/  UIMAD UR6, UR25, UR6, UR5 ;  /* 0x00000006190672a4 */ /* 0x000fe4000f8e0205 */
[----:B------:R-:W-:-:S02]  /*174c0*/  ULOP3.LUT UR17, UR17, UR21, URZ, 0xc0, !UPT ;  /* 0x0000001511117292 */ /* 0x000fc4000f8ec03f */
[----:B------:R-:W-:Y:S02]  /*174d0*/  UIMAD UR5, UR7, UR24, UR19 ;  /* 0x00000018070572a4 */ /* 0x000fe4000f8e0213 */
[----:B------:R-:W-:Y:S01]  /*174e0*/  UISETP.NE.AND UP0, UPT, UR46, URZ, UPT ;  /* 0x0000003f2e00728c */ /* 0x000fe2000bf05270 */
[----:B------:R-:W-:Y:S01]  /*174f0*/  ULDC UR7, c[0x0][0x610] ;  /* 0x0001840000077ab9 */ /* 0x000fe20000000800 */
[----:B------:R-:W-:Y:S02]  /*17500*/  UIMAD UR5, UR5, UR20, UR17 ;  /* 0x00000014050572a4 */ /* 0x000fe4000f8e0211 */
[----:B------:R-:W-:-:S04]  /*17510*/  UIMAD UR8, UR6, UR7, UR8 ;  /* 0x00000007060872a4 */ /* 0x000fc8000f8e0208 */
[----:B------:R-:W-:Y:S02]  /*17520*/  USEL UR6, UR5, UR8, !UP0 ;  /* 0x0000000805067287 */ /* 0x000fe4000c000000 */
[----:B------:R-:W-:-:S04]  /*17530*/  USEL UR8, UR8, UR5, !UP0 ;  /* 0x0000000508087287 */ /* 0x000fc8000c000000 */
[----:B------:R-:W-:Y:S02]  /*17540*/  IMAD.U32 R3, RZ, RZ, UR6 ;  /* 0x00000006ff037e24 */ /* 0x000fe4000f8e00ff */
[----:B------:R-:W-:-:S07]  /*17550*/  MOV R2, UR8 ;  /* 0x0000000800027c02 */ /* 0x000fce0008000f00 */
.L_x_553:
[----:B------:R-:W-:-:S08]  /*17560*/  NOP ;  /* 0x0000000000007918 */ /* 0x000fd00000000000 */
[----:B0-----:R-:W0:-:S00]  /*17570*/  USETMAXREG.DEALLOC.CTAPOOL 0x18 ;  /* 0x00000018000079c8 */ /* 0x001e0000080e0500 */
[----:B------:R-:W-:-:S13]  /*17580*/  ISETP.NE.AND P0, PT, RZ, UR9, PT ;  /* 0x00000009ff007c0c */ /* 0x000fda000bf05270 */
[----:B------:R-:W-:Y:S05]  /*17590*/  @P0 EXIT ;  /* 0x000000000000094d */ /* 0x000fea0003800000 */
[----:B0-----:R-:W-:Y:S01]  /*175a0*/  LOP3.LUT P0, RZ, R0, 0xff, RZ, 0xc0, !PT ;  /* 0x000000ff00ff7812 */ /* 0x001fe2000780c0ff */
[----:B------:R-:W-:Y:S01]  /*175b0*/  IMAD.MOV.U32 R7, RZ, RZ, 0x1 ;  /* 0x00000001ff077424 */ /* 0x000fe200078e00ff */
[----:B------:R-:W-:-:S11]  /*175c0*/  MOV R6, RZ ;  /* 0x000000ff00067202 */ /* 0x000fd60000000f00 */
[----:B------:R-:W-:Y:S05]  /*175d0*/  @!P0 BRA `(.L_x_556) ;  /* 0x0000000c00788947 */ /* 0x000fea0003800000 */
[----:B------:R-:W0:Y:S01]  /*175e0*/  S2R R0, SR_CgaCtaId ;  /* 0x0000000000007919 */ /* 0x000e220000008800 */
[----:B------:R-:W-:Y:S01]  /*175f0*/  ULDC UR4, c[0x0][0x28c] ;  /* 0x0000a30000047ab9 */ /* 0x000fe20000000800 */
[----:B------:R-:W-:Y:S01]  /*17600*/  ULDC UR6, c[0x0][0x658] ;  /* 0x0001960000067ab9 */ /* 0x000fe20000000800 */
[----:B------:R-:W-:Y:S01]  /*17610*/  UIADD3 UR10, UR4, 0x7f, URZ ;  /* 0x0000007f040a7890 */ /* 0x000fe2000fffe03f */
[----:B------:R-:W-:Y:S01]  /*17620*/  BSSY B0, `(.L_x_556) ;  /* 0x00000d9000007945 */ /* 0x000fe20003800000 */
[----:B------:R-:W-:Y:S01]  /*17630*/  UMOV UR7, 0xffffffff ;  /* 0xffffffff00077882 */ /* 0x000fe20000000000 */
[----:B------:R-:W-:Y:S01]  /*17640*/  ULDC UR5, c[0x0][0x600] ;  /* 0x0001800000057ab9 */ /* 0x000fe20000000800 */
[----:B------:R-:W-:Y:S01]  /*17650*/  UMOV UR9, 0x1 ;  /* 0x0000000100097882 */ /* 0x000fe20000000000 */
[----:B------:R-:W-:Y:S01]  /*17660*/  USHF.L.U32 UR7, UR7, UR6, URZ ;  /* 0x0000000607077299 */ /* 0x000fe2000800063f */
[----:B------:R-:W-:Y:S01]  /*17670*/  IMAD.MOV.U32 R9, RZ, RZ, 0x1 ;  /* 0x00000001ff097424 */ /* 0x000fe200078e00ff */
[----:B------:R-:W-:Y:S01]  /*17680*/  UIADD3 UR4, UR5, -0x1, URZ ;  /* 0xffffffff05047890 */ /* 0x000fe2000fffe03f */
[----:B------:R-:W-:Y:S01]  /*17690*/  MOV R7, 0x1 ;  /* 0x0000000100077802 */ /* 0x000fe20000000f00 */
[----:B------:R-:W-:Y:S01]  /*176a0*/  USHF.R.S32.HI UR11, URZ, 0x1f, UR10 ;  /* 0x0000001f3f0b7899 */ /* 0x000fe2000801140a */
[----:B------:R-:W-:Y:S01]  /*176b0*/  IMAD.MOV.U32 R6, RZ, RZ, RZ ;  /* 0x000000ffff067224 */ /* 0x000fe200078e00ff */
[----:B------:R-:W-:Y:S01]  /*176c0*/  ULDC UR8, c[0x0][0xc] ;  /* 0x0000030000087ab9 */ /* 0x000fe20000000800 */
[----:B------:R-:W-:-:S02]  /*176d0*/  USHF.L.U32 UR5, UR9, UR6, URZ ;  /* 0x0000000609057299 */ /* 0x000fc4000800063f */
[----:B------:R-:W-:Y:S01]  /*176e0*/  ULEA.HI UR11, UR11, UR10, URZ, 0x7 ;  /* 0x0000000a0b0b7291 */ /* 0x000fe2000f8f383f */
[----:B------:R-:W-:Y:S01]  /*176f0*/  ULDC UR9, c[0x0][0x10] ;  /* 0x0000040000097ab9 */ /* 0x000fe20000000800 */
[----:B------:R-:W-:Y:S02]  /*17700*/  ULOP3.LUT UR6, URZ, UR7, URZ, 0x33, !UPT ;  /* 0x000000073f067292 */ /* 0x000fe4000f8e333f */
[----:B------:R-:W-:Y:S01]  /*17710*/  UIMAD.WIDE.U32 UR8, UR8, UR9, URZ ;  /* 0x00000009080872a5 */ /* 0x000fe2000f8e003f */
[----:B------:R-:W-:Y:S01]  /*17720*/  ULDC UR7, c[0x0][0x14] ;  /* 0x0000050000077ab9 */ /* 0x000fe20000000800 */
[----:B------:R-:W-:Y:S02]  /*17730*/  USHF.R.S32.HI UR19, URZ, 0x7, UR11 ;  /* 0x000000073f137899 */ /* 0x000fe4000801140b */
[----:B------:R-:W-:Y:S02]  /*17740*/  UIMAD.WIDE.U32 UR22, UR8, UR7, URZ ;  /* 0x00000007081672a5 */ /* 0x000fe4000f8e003f */
[----:B------:R-:W-:-:S02]  /*17750*/  UIMAD UR13, UR9, UR7, URZ ;  /* 0x00000007090d72a4 */ /* 0x000fc4000f8e023f */
[----:B------:R-:W-:Y:S01]  /*17760*/  ULOP3.LUT UR26, UR40, 0x2, URZ, 0xfc, !UPT ;  /* 0x00000002281a7892 */ /* 0x000fe2000f8efc3f */
[C---:B0-----:R-:W-:Y:S01]  /*17770*/  IMAD.SHL.U32 R16, R0.reuse, 0x40, RZ ;  /* 0x0000004000107824 */ /* 0x041fe200078e00ff */
[----:B------:R-:W-:Y:S01]  /*17780*/  SHF.L.U32 R0, R0, 0xd, RZ ;  /* 0x0000000d00007819 */ /* 0x000fe200000006ff */
[----:B------:R-:W-:Y:S02]  /*17790*/  UIADD3 UR13, UR23, UR13, URZ ;  /* 0x0000000d170d7290 */ /* 0x000fe4000fffe03f */
[----:B------:R-:W-:Y:S01]  /*177a0*/  UIADD3 UR27, UR19, 0x1, URZ ;  /* 0x00000001131b7890 */ /* 0x000fe2000fffe03f */
[----:B------:R-:W-:Y:S01]  /*177b0*/  LOP3.LUT R0, R0, 0x6000, RZ, 0xc0, !PT ;  /* 0x0000600000007812 */ /* 0x000fe200078ec0ff */
[----:B------:R-:W-:Y:S01]  /*177c0*/  ULDC.64 UR24, c[0x0][0x198] ;  /* 0x0000660000187ab9 */ /* 0x000fe20000000a00 */
[----:B------:R-:W-:Y:S02]  /*177d0*/  LOP3.LUT R16, R16, 0xc0, RZ, 0xc0, !PT ;  /* 0x000000c010107812 */ /* 0x000fe400078ec0ff */
[----:B------:R-:W-:-:S07]  /*177e0*/  LOP3.LUT R0, R0, 0x18100, RZ, 0xfc, !PT ;  /* 0x0001810000007812 */ /* 0x000fce00078efcff */
.L_x_567:
[----:B------:R-:W-:-:S03]  /*177f0*/  UMOV UR7, 0xffffffff ;  /* 0xffffffff00077882 */ /* 0x000fc60000000000 */
[----:B------:R-:W-:Y:S05]  /*17800*/  BRA.DIV UR7, `(.L_x_557) ;  /* 0x0000000e07b47947 */ /* 0x000fea000b800000 */
[----:B------:R-:W-:-:S13]  /*17810*/  ELECT P6, URZ, PT ;  /* 0x00000000003f782f */ /* 0x000fda00038c0000 */
.L_x_577:
[----:B------:R-:W0:Y:S01]  /*17820*/  LDC R4, c[0x0][0x28c] ;  /* 0x0000a300ff047b82 */ /* 0x000e220000000800 */
[----:B------:R-:W-:Y:S01]  /*17830*/  BSSY B1, `(.L_x_558) ;  /* 0x000003a000017945 */ /* 0x000fe20003800000 */
[----:B0-----:R-:W-:-:S13]  /*17840*/  ISETP.LT.OR P6, PT, R4, 0x1, !P6 ;  /* 0x000000010400780c */ /* 0x001fda00077c1670 */
[----:B------:R-:W-:Y:S05]  /*17850*/  @P6 BRA `(.L_x_559) ;  /* 0x0000000000dc6947 */ /* 0x000fea0003800000 */
[----:B------:R-:W-:Y:S01]  /*17860*/  SHF.L.U32 R2, R2, 0x8, RZ ;  /* 0x0000000802027819 */ /* 0x000fe200000006ff */
[----:B------:R-:W-:Y:S01]  /*17870*/  IMAD R3, R3, 0x100, R16 ;  /* 0x0000010003037824 */ /* 0x000fe200078e0210 */
[----:B------:R-:W-:Y:S01]  /*17880*/  MOV R12, RZ ;  /* 0x000000ff000c7202 */ /* 0x000fe20000000f00 */
[----:B------:R-:W-:Y:S01]  /*17890*/  IMAD.U32 R13, RZ, RZ, UR27 ;  /* 0x0000001bff0d7e24 */ /* 0x000fe2000f8e00ff */
[----:B------:R-:W-:Y:S01]  /*178a0*/  MOV R4, R7 ;  /* 0x0000000700047202 */ /* 0x000fe20000000f00 */
[----:B------:R-:W-:-:S07]  /*178b0*/  IMAD.MOV.U32 R5, RZ, RZ, R6 ;  /* 0x000000ffff057224 */ /* 0x000fce00078e0006 */
.L_x_562:
[----:B------:R-:W0:Y:S01]  /*178c0*/  S2R R11, SR_CgaCtaId ;  /* 0x00000000000b7919 */ /* 0x000e220000008800 */
[----:B------:R-:W-:Y:S01]  /*178d0*/  MOV R8, 0x400 ;  /* 0x0000040000087802 */ /* 0x000fe20000000f00 */
[----:B------:R-:W1:Y:S03]  /*178e0*/  S2R R15, SR_TID.X ;  /* 0x00000000000f7919 */ /* 0x000e660000002100 */
[----:B0-----:R-:W-:Y:S02]  /*178f0*/  LEA R14, R11, R8, 0x18 ;  /* 0x000000080b0e7211 */ /* 0x001fe400078ec0ff */
[----:B------:R-:W-:Y:S02]  /*17900*/  SHF.L.U32 R8, R4, 0x1f, RZ ;  /* 0x0000001f04087819 */ /* 0x000fe400000006ff */
[----:B------:R-:W-:Y:S02]  /*17910*/  LEA R11, R5, R14, 0x3 ;  /* 0x0000000e050b7211 */ /* 0x000fe400078e18ff */
[----:B-1----:R-:W-:-:S02]  /*17920*/  LOP3.LUT P1, RZ, R15, 0x7f, RZ, 0xc0, !PT ;  /* 0x0000007f0fff7812 */ /* 0x002fc4000782c0ff */
[----:B------:R-:W0:Y:S02]  /*17930*/  SYNCS.PHASECHK.TRANS64.TRYWAIT P0, [R11+URZ+0x18], R8 ;  /* 0x000018080b0075a7 */ /* 0x000e24000800017f */
[----:B0-----:R-:W-:Y:S09]  /*17940*/  @!P0 BRA `(.L_x_560) ;  /* 0x0000000c00848947 */ /* 0x001ff20003800000 */
.L_x_578:
[----:B0-----:R-:W0:Y:S01]  /*17950*/  @!P1 LDC R8, c[0x0][0x500] ;  /* 0x00014000ff089b82 */ /* 0x001e220000000800 */
[----:B------:R-:W-:-:S04]  /*17960*/  UPRMT UR7, UR26, 0x9910, URZ ;  /* 0x000099101a077896 */ /* 0x000fc8000800003f */
[----:B------:R-:W-:-:S06]  /*17970*/  UISETP.NE.AND UP0, UPT, UR7, 0x2, UPT ;  /* 0x000000020700788c */ /* 0x000fcc000bf05270 */
[----:B------:R-:W-:Y:S01]  /*17980*/  PLOP3.LUT P0, PT, PT, PT, UP0, 0x80, 0x0 ;  /* 0x000000000000781c */ /* 0x000fe20003f0f008 */
[----:B0-----:R0:W-:-:S12]  /*17990*/  @!P1 SYNCS.ARRIVE.TRANS64 RZ, [R11+URZ], R8 ;  /* 0x000000080bff99a7 */ /* 0x0011d8000800003f */
[----:B------:R-:W-:Y:S05]  /*179a0*/  @P0 BRA `(.L_x_561) ;  /* 0x0000000000040947 */ /* 0x000fea0003800000 */
[----:B------:R-:W-:Y:S01]  /*179b0*/  BPT.TRAP 0x1 ;  /* 0x000000040000795c */ /* 0x000fe20000300000 */
.L_x_561:
[----:B------:R-:W-:Y:S01]  /*179c0*/  R2UR UR20, R14 ;  /* 0x000000000e1472ca */ /* 0x000fe200000e0000 */
[C---:B------:R-:W-:Y:S01]  /*179d0*/  IMAD R14, R5.reuse, 0x8000, R14 ;  /* 0x00008000050e7824 */ /* 0x040fe200078e020e */
[----:B0-----:R-:W-:Y:S01]  /*179e0*/  LEA R8, R5, R0, 0xf ;  /* 0x0000000005087211 */ /* 0x001fe200078e78ff */
[----:B------:R-:W-:Y:S01]  /*179f0*/  UIADD3 UR14, UP0, UR24, 0xf0, URZ ;  /* 0x000000f0180e7890 */ /* 0x000fe2000ff1e03f */
[----:B------:R-:W-:Y:S01]  /*17a00*/  R2UR UR9, R11 ;  /* 0x000000000b0972ca */ /* 0x000fe200000e0000 */
[----:B------:R-:W-:Y:S01]  /*17a10*/  UIADD3 UR28, UP1, UR24, 0x1f0, URZ ;  /* 0x000001f0181c7890 */ /* 0x000fe2000ff3e03f */
[----:B------:R-:W-:Y:S01]  /*17a20*/  R2UR UR7, R14 ;  /* 0x000000000e0772ca */ /* 0x000fe200000e0000 */
[----:B------:R-:W-:Y:S01]  /*17a30*/  UIADD3.X UR15, URZ, UR25, URZ, UP0, !UPT ;  /* 0x000000193f0f7290 */ /* 0x000fe200087fe43f */
[----:B------:R-:W-:Y:S01]  /*17a40*/  R2UR UR8, R8 ;  /* 0x00000000080872ca */ /* 0x000fe200000e0000 */
[----:B------:R-:W-:Y:S01]  /*17a50*/  VIADD R5, R5, 0x1 ;  /* 0x0000000105057836 */ /* 0x000fe20000000000 */
[----:B------:R-:W-:Y:S01]  /*17a60*/  R2UR UR11, R2 ;  /* 0x00000000020b72ca */ /* 0x000fe200000e0000 */
[----:B------:R-:W-:Y:S01]  /*17a70*/  UIADD3.X UR29, URZ, UR25, URZ, UP1, !UPT ;  /* 0x000000193f1d7290 */ /* 0x000fe20008ffe43f */
[----:B------:R-:W-:Y:S01]  /*17a80*/  R2UR UR10, R12 ;  /* 0x000000000c0a72ca */ /* 0x000fe200000e0000 */
[----:B------:R-:W-:Y:S01]  /*17a90*/  UMOV UR16, 0x0 ;  /* 0x0000000000107882 */ /* 0x000fe20000000000 */
[----:B------:R-:W-:Y:S01]  /*17aa0*/  R2UR UR12, R10 ;  /* 0x000000000a0c72ca */ /* 0x000fe200000e0000 */
[----:B------:R-:W-:Y:S01]  /*17ab0*/  UMOV UR17, 0x10000000 ;  /* 0x1000000000117882 */ /* 0x000fe20000000000 */
[----:B------:R-:W-:Y:S01]  /*17ac0*/  IADD3 R13, R13, -0x1, RZ ;  /* 0xffffffff0d0d7810 */ /* 0x000fe20007ffe0ff */
[----:B------:R-:W-:Y:S01]  /*17ad0*/  UMOV UR30, 0xf0000 ;  /* 0x000f0000001e7882 */ /* 0x000fe20000000000 */
[----:B------:R-:W-:Y:S01]  /*17ae0*/  R2UR UR21, R3 ;  /* 0x00000000031572ca */ /* 0x000fe200000e0000 */
[----:B------:R-:W-:Y:S01]  /*17af0*/  UIADD3 UR18, UR7, 0x100, URZ ;  /* 0x0000010007127890 */ /* 0x000fe2000fffe03f */
[----:B------:R-:W-:Y:S01]  /*17b00*/  ISETP.GT.AND P1, PT, R13, 0x1, PT ;  /* 0x000000010d00780c */ /* 0x000fe20003f24270 */
[----:B------:R-:W-:Y:S01]  /*17b10*/  UIADD3 UR7, UR20, UR8, URZ ;  /* 0x0000000814077290 */ /* 0x000fe2000fffe03f */
[----:B------:R-:W-:Y:S01]  /*17b20*/  ISETP.NE.AND P0, PT, R5, 0x3, PT ;  /* 0x000000030500780c */ /* 0x000fe20003f05270 */
[----:B------:R-:W-:-:S03]  /*17b30*/  VIADD R12, R12, 0x80 ;  /* 0x000000800c0c7836 */ /* 0x000fc60000000000 */
[----:B------:R-:W-:Y:S01]  /*17b40*/  UMOV UR8, UR18 ;  /* 0x0000001200087c82 */ /* 0x000fe20008000000 */
[----:B------:R-:W-:Y:S01]  /*17b50*/  SEL R11, RZ, 0x1, P0 ;  /* 0x00000001ff0b7807 */ /* 0x000fe20000000000 */
[----:B------:R0:W-:Y:S01]  /*17b60*/  UTMALDG.3D [UR8], [UR14], desc[UR16] ;  /* 0x000010080e0075b4 */ /* 0x0001e20008011000 */
[----:B------:R-:W-:Y:S02]  /*17b70*/  SEL R5, R5, RZ, P0 ;  /* 0x000000ff05057207 */ /* 0x000fe40000000000 */
[----:B------:R-:W-:Y:S01]  /*17b80*/  LOP3.LUT R4, R4, R11, RZ, 0x3c, !PT ;  /* 0x0000000b04047212 */ /* 0x000fe200078e3cff */
[----:B0-----:R-:W-:Y:S01]  /*17b90*/  UMOV UR11, UR21 ;  /* 0x00000015000b7c82 */ /* 0x001fe20008000000 */
[----:B------:R-:W-:Y:S02]  /*17ba0*/  UMOV UR8, UR7 ;  /* 0x0000000700087c82 */ /* 0x000fe40008000000 */
[----:B------:R0:W-:Y:S02]  /*17bb0*/  UTMALDG.3D.MULTICAST [UR8], [UR28], UR30, desc[UR16] ;  /* 0x000010081c0073b4 */ /* 0x0001e4000801181e */
[----:B0-----:R-:W-:Y:S05]  /*17bc0*/  @P1 BRA `(.L_x_562) ;  /* 0xfffffffc003c1947 */ /* 0x001fea000383ffff */
.L_x_559:
[----:B------:R-:W-:Y:S05]  /*17bd0*/  BSYNC B1 ;  /* 0x0000000000017941 */ /* 0x000fea0003800000 */
.L_x_558:
[----:B------:R-:W2:Y:S01]  /*17be0*/  LDL.LU R15, [R1+0x200] ;  /* 0x00020000010f7983 */ /* 0x000ea20000300800 */
[----:B------:R-:W-:Y:S01]  /*17bf0*/  LOP3.LUT P0, RZ, R9, 0xff, RZ, 0xc0, !PT ;  /* 0x000000ff09ff7812 */ /* 0x000fe2000780c0ff */
[----:B------:R-:W-:Y:S02]  /*17c00*/  ULDC.64 UR8, c[0x0][0x650] ;  /* 0x0001940000087ab9 */ /* 0x000fe40000000a00 */
[----:B------:R-:W3:Y:S01]  /*17c10*/  LDL.LU R14, [R1+0x204] ;  /* 0x00020400010e7983 */ /* 0x000ee20000300800 */
[----:B------:R-:W-:Y:S01]  /*17c20*/  IADD3 R5, R6, UR19, RZ ;  /* 0x0000001306057c10 */ /* 0x000fe2000fffe0ff */
[----:B------:R-:W-:Y:S01]  /*17c30*/  UISETP.GE.U32.AND UP0, UPT, UR19, 0x3, UPT ;  /* 0x000000031300788c */ /* 0x000fe2000bf06070 */
[----:B------:R-:W-:Y:S01]  /*17c40*/  BSSY B1, `(.L_x_563) ;  /* 0x0000074000017945 */ /* 0x000fe20003800000 */
[----:B------:R-:W-:Y:S02]  /*17c50*/  MOV R10, 0xffffffff ;  /* 0xffffffff000a7802 */ /* 0x000fe40000000f00 */
[----:B------:R-:W-:-:S02]  /*17c60*/  PRMT R9, RZ, 0x7610, R9 ;  /* 0x00007610ff097816 */ /* 0x000fc40000000009 */
[----:B------:R-:W-:Y:S02]  /*17c70*/  PLOP3.LUT P1, PT, PT, PT, UP0, 0x80, 0x0 ;  /* 0x000000000000781c */ /* 0x000fe40003f2f008 */
[----:B------:R-:W0:Y:S01]  /*17c80*/  @P0 S2R R3, SR_CgaCtaId ;  /* 0x0000000000030919 */ /* 0x000e220000008800 */
[----:B------:R-:W-:-:S04]  /*17c90*/  @P0 MOV R2, 0x400 ;  /* 0x0000040000020802 */ /* 0x000fc80000000f00 */
[----:B0-----:R-:W-:-:S04]  /*17ca0*/  @P0 LEA R2, R3, R2, 0x18 ;  /* 0x0000000203020211 */ /* 0x001fc800078ec0ff */
[----:B------:R0:W-:Y:S01]  /*17cb0*/  @P0 SYNCS.ARRIVE.TRANS64.A1T0 RZ, [R2+URZ+0x48], RZ ;  /* 0x000048ff02ff09a7 */ /* 0x0001e2000810003f */
[----:B------:R-:W-:Y:S01]  /*17cc0*/  ISETP.GT.U32.AND P0, PT, R5, 0x2, PT ;  /* 0x000000020500780c */ /* 0x000fe20003f04070 */
[----:B0-----:R-:W-:-:S05]  /*17cd0*/  IMAD.U32 R2, RZ, RZ, UR19 ;  /* 0x00000013ff027e24 */ /* 0x001fca000f8e00ff */
[----:B------:R-:W-:Y:S01]  /*17ce0*/  ISETP.LT.U32.AND P0, PT, R2, 0x3, P0 ;  /* 0x000000030200780c */ /* 0x000fe20000701070 */
[----:B------:R-:W-:-:S03]  /*17cf0*/  IMAD.WIDE.U32 R2, R5, -0x55555555, RZ ;  /* 0xaaaaaaab05027825 */ /* 0x000fc600078e00ff */
[----:B------:R-:W-:Y:S02]  /*17d00*/  SEL R2, RZ, 0x1, !P0 ;  /* 0x00000001ff027807 */ /* 0x000fe40004000000 */
[----:B------:R-:W-:Y:S01]  /*17d10*/  SHF.R.U32.HI R4, RZ, 0x1, R3 ;  /* 0x00000001ff047819 */ /* 0x000fe20000011603 */
[----:B------:R-:W-:Y:S01]  /*17d20*/  IMAD.MOV.U32 R3, RZ, RZ, -0x1 ;  /* 0xffffffffff037424 */ /* 0x000fe200078e00ff */
[----:B------:R-:W-:Y:S02]  /*17d30*/  LOP3.LUT R7, R7, R2, RZ, 0x3c, !PT ;  /* 0x0000000207077212 */ /* 0x000fe400078e3cff */
[----:B------:R-:W-:Y:S01]  /*17d40*/  MOV R2, 0xffffffff ;  /* 0xffffffff00027802 */ /* 0x000fe20000000f00 */
[----:B------:R-:W-:Y:S01]  /*17d50*/  IMAD R6, R4, -0x3, R5 ;  /* 0xfffffffd04067824 */ /* 0x000fe200078e0205 */
[--C-:B------:R-:W-:Y:S02]  /*17d60*/  @P1 LOP3.LUT R7, R7, 0x1, R4.reuse, 0x78, !PT ;  /* 0x0000000107071812 */ /* 0x100fe400078e7804 */
[----:B------:R-:W-:-:S02]  /*17d70*/  PRMT R4, RZ, 0x7610, R4 ;  /* 0x00007610ff047816 */ /* 0x000fc40000000004 */
[----:B---3--:R-:W-:-:S04]  /*17d80*/  IADD3 R14, P0, R14, UR22, RZ ;  /* 0x000000160e0e7c10 */ /* 0x008fc8000ff1e0ff */
[----:B--2---:R-:W-:Y:S01]  /*17d90*/  IADD3.X R15, R15, UR13, RZ, P0, !PT ;  /* 0x0000000d0f0f7c10 */ /* 0x004fe200087fe4ff */
[----:B------:R0:W-:Y:S01]  /*17da0*/  STL [R1+0x204], R14 ;  /* 0x0002040e01007387 */ /* 0x0001e20000100800 */
[----:B------:R-:W-:-:S03]  /*17db0*/  ISETP.GE.U32.AND P0, PT, R14, UR8, PT ;  /* 0x000000080e007c0c */ /* 0x000fc6000bf06070 */
[----:B------:R0:W-:Y:S01]  /*17dc0*/  STL [R1+0x200], R15 ;  /* 0x0002000f01007387 */ /* 0x0001e20000100800 */
[----:B------:R-:W-:-:S13]  /*17dd0*/  ISETP.GE.U32.AND.EX P0, PT, R15, UR9, PT, P0 ;  /* 0x000000090f007c0c */ /* 0x000fda000bf06100 */
[----:B0-----:R-:W-:Y:S05]  /*17de0*/  @P0 BRA `(.L_x_564) ;  /* 0x0000000400640947 */ /* 0x001fea0003800000 */
[----:B------:R-:W0:Y:S01]  /*17df0*/  S2R R8, SR_CTAID.X ;  /* 0x0000000000087919 */ /* 0x000e220000002500 */
[----:B------:R-:W-:Y:S01]  /*17e00*/  ULDC UR7, c[0x0][0x150] ;  /* 0x0000540000077ab9 */ /* 0x000fe20000000800 */
[----:B------:R-:W1:Y:S01]  /*17e10*/  LDC R3, c[0x0][0x144] ;  /* 0x00005100ff037b82 */ /* 0x000e620000000800 */
[----:B------:R-:W-:Y:S01]  /*17e20*/  UISETP.NE.AND UP0, UPT, UR46, URZ, UPT ;  /* 0x0000003f2e00728c */ /* 0x000fe2000bf05270 */
[----:B------:R-:W2:Y:S01]  /*17e30*/  S2R R5, SR_CTAID.Y ;  /* 0x0000000000057919 */ /* 0x000ea20000002600 */
[----:B------:R-:W-:Y:S01]  /*17e40*/  ULDC.64 UR8, c[0x0][0x628] ;  /* 0x00018a0000087ab9 */ /* 0x000fe20000000a00 */
[----:B------:R-:W-:-:S03]  /*17e50*/  ULDC UR10, c[0x0][0x630] ;  /* 0x00018c00000a7ab9 */ /* 0x000fc60000000800 */
[----:B------:R-:W-:Y:S01]  /*17e60*/  PLOP3.LUT P0, PT, PT, PT, UP0, 0x80, 0x0 ;  /* 0x000000000000781c */ /* 0x000fe20003f0f008 */
[----:B------:R-:W3:Y:S01]  /*17e70*/  LDC R12, c[0x0][0x148] ;  /* 0x00005200ff0c7b82 */ /* 0x000ee20000000800 */
[----:B0-----:R-:W-:Y:S02]  /*17e80*/  I2FP.F32.U32 R2, R8 ;  /* 0x0000000800027245 */ /* 0x001fe40000201000 */
[----:B--2---:R-:W-:-:S03]  /*17e90*/  I2FP.F32.U32 R4, R5 ;  /* 0x0000000500047245 */ /* 0x004fc60000201000 */
[----:B------:R-:W-:Y:S01]  /*17ea0*/  FMUL R2, R2, UR7 ;  /* 0x0000000702027c20 */ /* 0x000fe20008400000 */
[----:B------:R-:W-:Y:S02]  /*17eb0*/  ULDC UR7, c[0x0][0x154] ;  /* 0x0000550000077ab9 */ /* 0x000fe40000000800 */
[----:B------:R-:W-:-:S03]  /*17ec0*/  FMUL R10, R4, UR7 ;  /* 0x00000007040a7c20 */ /* 0x000fc60008400000 */
[----:B------:R-:W0:Y:S08]  /*17ed0*/  F2I.U32.TRUNC.NTZ R2, R2 ;  /* 0x0000000200027305 */ /* 0x000e30000020f000 */
[----:B------:R-:W2:Y:S01]  /*17ee0*/  F2I.U32.TRUNC.NTZ R10, R10 ;  /* 0x0000000a000a7305 */ /* 0x000ea2000020f000 */
[----:B0-----:R-:W-:Y:S02]  /*17ef0*/  IMAD.MOV R4, RZ, RZ, -R2 ;  /* 0x000000ffff047224 */ /* 0x001fe400078e0a02 */
[----:B------:R-:W-:-:S02]  /*17f00*/  IMAD.MOV.U32 R2, RZ, RZ, R14 ;  /* 0x000000ffff027224 */ /* 0x000fc400078e000e */
[----:B-1----:R-:W-:Y:S01]  /*17f10*/  IMAD R8, R3, R4, R8 ;  /* 0x0000000403087224 */ /* 0x002fe200078e0208 */
[----:B--2---:R-:W-:-:S05]  /*17f20*/  IADD3 R3, -R10, RZ, RZ ;  /* 0x000000ff0a037210 */ /* 0x004fca0007ffe1ff */
[----:B---3--:R-:W-:Y:S01]  /*17f30*/  @P0 IMAD R8, R12, R3, R5 ;  /* 0x000000030c080224 */ /* 0x008fe200078e0205 */
[----:B------:R-:W-:Y:S02]  /*17f40*/  ISETP.NE.U32.AND P0, PT, RZ, UR8, PT ;  /* 0x00000008ff007c0c */ /* 0x000fe4000bf05070 */
[----:B------:R-:W-:Y:S02]  /*17f50*/  MOV R3, R15 ;  /* 0x0000000f00037202 */ /* 0x000fe40000000f00 */
[----:B------:R-:W-:-:S13]  /*17f60*/  ISETP.NE.AND.EX P0, PT, RZ, UR9, PT, P0 ;  /* 0x00000009ff007c0c */ /* 0x000fda000bf05300 */
[----:B------:R-:W-:Y:S05]  /*17f70*/  @!P0 BRA `(.L_x_565) ;  /* 0x0000000000288947 */ /* 0x000fea0003800000 */
[----:B------:R-:W-:Y:S02]  /*17f80*/  ULDC UR7, c[0x0][0x634] ;  /* 0x00018d0000077ab9 */ /* 0x000fe40000000800 */
[----:B------:R-:W-:-:S05]  /*17f90*/  IADD3 R3, P0, R14, UR7, RZ ;  /* 0x000000070e037c10 */ /* 0x000fca000ff1e0ff */
[----:B------:R-:W-:-:S04]  /*17fa0*/  IMAD.X R11, RZ, RZ, R15, P0 ;  /* 0x000000ffff0b7224 */ /* 0x000fc800000e060f */
[----:B------:R-:W-:-:S04]  /*17fb0*/  IMAD.WIDE.U32 R4, R11, UR8, RZ ;  /* 0x000000080b047c25 */ /* 0x000fc8000f8e00ff */
[----:B------:R-:W-:-:S04]  /*17fc0*/  IMAD.WIDE.U32 R4, P0, R3, UR9, R4 ;  /* 0x0000000903047c25 */ /* 0x000fc8000f800004 */
[----:B------:R-:W-:-:S04]  /*17fd0*/  IMAD.WIDE.U32 R2, R3, UR8, RZ ;  /* 0x0000000803027c25 */ /* 0x000fc8000f8e00ff */
[----:B------:R-:W-:Y:S01]  /*17fe0*/  IMAD.MOV.U32 R2, RZ, RZ, R5 ;  /* 0x000000ffff027224 */ /* 0x000fe200078e0005 */
[----:B------:R-:W-:Y:S02]  /*17ff0*/  IADD3 RZ, P1, R3, R4, RZ ;  /* 0x0000000403ff7210 */ /* 0x000fe40007f3e0ff */
[----:B------:R-:W-:-:S03]  /*18000*/  IADD3.X R3, RZ, RZ, RZ, P0, !PT ;  /* 0x000000ffff037210 */ /* 0x000fc600007fe4ff */
[----:B------:R-:W-:-:S08]  /*18010*/  IMAD.WIDE.U32.X R2, R11, UR9, R2, P1 ;  /* 0x000000090b027c25 */ /* 0x000fd000088e0402 */
.L_x_565:
[--C-:B------:R-:W-:Y:S01]  /*18020*/  SHF.R.U64 R10, R2, UR10, R3.reuse ;  /* 0x0000000a020a7c19 */ /* 0x100fe20008001203 */
[----:B------:R-:W-:Y:S01]  /*18030*/  ULDC.64 UR8, c[0x0][0x620] ;  /* 0x0001880000087ab9 */ /* 0x000fe20000000a00 */
[----:B------:R-:W-:Y:S01]  /*18040*/  SHF.R.U32.HI R2, RZ, UR10, R3 ;  /* 0x0000000aff027c19 */ /* 0x000fe20008011603 */
[----:B------:R-:W-:Y:S01]  /*18050*/  ULDC UR7, c[0x0][0x618] ;  /* 0x0001860000077ab9 */ /* 0x000fe20000000800 */
[----:B------:R-:W-:Y:S02]  /*18060*/  IADD3 R11, P0, RZ, -R10, RZ ;  /* 0x8000000aff0b7210 */ /* 0x000fe40007f1e0ff */
[----:B------:R-:W-:Y:S02]  /*18070*/  MOV R3, R15 ;  /* 0x0000000f00037202 */ /* 0x000fe40000000f00 */
[----:B------:R-:W-:-:S05]  /*18080*/  IADD3.X R2, RZ, ~R2, RZ, P0, !PT ;  /* 0x80000002ff027210 */ /* 0x000fca00007fe4ff */
[----:B------:R-:W-:-:S04]  /*18090*/  IMAD R2, R2, UR8, RZ ;  /* 0x0000000802027c24 */ /* 0x000fc8000f8e02ff */
[----:B------:R-:W-:Y:S02]  /*180a0*/  IMAD R5, R11, UR9, R2 ;  /* 0x000000090b057c24 */ /* 0x000fe4000f8e0202 */
[----:B------:R-:W-:-:S04]  /*180b0*/  IMAD.MOV.U32 R2, RZ, RZ, R14 ;  /* 0x000000ffff027224 */ /* 0x000fc800078e000e */
[----:B------:R-:W-:Y:S01]  /*180c0*/  IMAD.WIDE.U32 R2, R11, UR8, R2 ;  /* 0x000000080b027c25 */ /* 0x000fe2000f8e0002 */
[----:B------:R-:W-:Y:S02]  /*180d0*/  ULDC.64 UR8, c[0x0][0x640] ;  /* 0x0001900000087ab9 */ /* 0x000fe40000000a00 */
[----:B------:R-:W-:Y:S01]  /*180e0*/  ISETP.NE.U32.AND P0, PT, RZ, UR8, PT ;  /* 0x00000008ff007c0c */ /* 0x000fe2000bf05070 */
[----:B------:R-:W-:-:S03]  /*180f0*/  IMAD.IADD R3, R3, 0x1, R5 ;  /* 0x0000000103037824 */ /* 0x000fc600078e0205 */
[----:B------:R-:W-:Y:S02]  /*18100*/  ISETP.NE.AND.EX P0, PT, RZ, UR9, PT, P0 ;  /* 0x00000009ff007c0c */ /* 0x000fe4000bf05300 */
[--C-:B------:R-:W-:Y:S02]  /*18110*/  SHF.R.U64 R11, R2, UR7, R3.reuse ;  /* 0x00000007020b7c19 */ /* 0x100fe40008001203 */
[----:B------:R-:W-:Y:S01]  /*18120*/  SHF.R.U32.HI R2, RZ, UR7, R3 ;  /* 0x00000007ff027c19 */ /* 0x000fe20008011603 */
[----:B------:R-:W-:-:S03]  /*18130*/  ULDC UR7, c[0x0][0x608] ;  /* 0x0001820000077ab9 */ /* 0x000fc60000000800 */
[--C-:B------:R-:W-:Y:S02]  /*18140*/  SHF.R.U32.HI R3, RZ, UR7, R2.reuse ;  /* 0x00000007ff037c19 */ /* 0x100fe40008011602 */
[----:B------:R-:W-:Y:S01]  /*18150*/  SHF.R.U64 R12, R11, UR7, R2 ;  /* 0x000000070b0c7c19 */ /* 0x000fe20008001202 */
[----:B------:R-:W-:Y:S02]  /*18160*/  ULDC UR7, c[0x0][0x658] ;  /* 0x0001960000077ab9 */ /* 0x000fe40000000800 */
[--C-:B------:R-:W-:Y:S02]  /*18170*/  SHF.R.U32.HI R14, RZ, UR7, R3.reuse ;  /* 0x00000007ff0e7c19 */ /* 0x100fe40008011603 */
[----:B------:R-:W-:-:S03]  /*18180*/  SHF.R.U64 R13, R12, UR7, R3 ;  /* 0x000000070c0d7c19 */ /* 0x000fc60008001203 */
[----:B------:R-:W-:Y:S01]  /*18190*/  IMAD.MOV.U32 R3, RZ, RZ, R14 ;  /* 0x000000ffff037224 */ /* 0x000fe200078e000e */
[----:B------:R-:W-:Y:S01]  /*181a0*/  MOV R2, R13 ;  /* 0x0000000d00027202 */ /* 0x000fe20000000f00 */
[----:B------:R-:W-:Y:S06]  /*181b0*/  @!P0 BRA `(.L_x_566) ;  /* 0x0000000000288947 */ /* 0x000fec0003800000 */
[----:B------:R-:W-:Y:S02]  /*181c0*/  ULDC UR7, c[0x0][0x64c] ;  /* 0x0001930000077ab9 */ /* 0x000fe40000000800 */
[----:B------:R-:W-:-:S04]  /*181d0*/  IADD3 R3, P0, R13, UR7, RZ ;  /* 0x000000070d037c10 */ /* 0x000fc8000ff1e0ff */
[----:B------:R-:W-:-:S05]  /*181e0*/  IADD3.X R14, RZ, R14, RZ, P0, !PT ;  /* 0x0000000eff0e7210 */ /* 0x000fca00007fe4ff */
[----:B------:R-:W-:-:S04]  /*181f0*/  IMAD.WIDE.U32 R4, R14, UR8, RZ ;  /* 0x000000080e047c25 */ /* 0x000fc8000f8e00ff */
[----:B------:R-:W-:-:S04]  /*18200*/  IMAD.WIDE.U32 R4, P0, R3, UR9, R4 ;  /* 0x0000000903047c25 */ /* 0x000fc8000f800004 */
[----:B------:R-:W-:Y:S01]  /*18210*/  IMAD.WIDE.U32 R2, R3, UR8, RZ ;  /* 0x0000000803027c25 */ /* 0x000fe2000f8e00ff */
[----:B------:R-:W-:-:S04]  /*18220*/  MOV R2, R5 ;  /* 0x0000000500027202 */ /* 0x000fc80000000f00 */
[----:B------:R-:W-:Y:S01]  /*18230*/  IADD3 RZ, P1, R3, R4, RZ ;  /* 0x0000000403ff7210 */ /* 0x000fe20007f3e0ff */
[----:B------:R-:W-:-:S04]  /*18240*/  IMAD.X R3, RZ, RZ, RZ, P0 ;  /* 0x000000ffff037224 */ /* 0x000fc800000e06ff */
[----:B------:R-:W-:-:S08]  /*18250*/  IMAD.WIDE.U32.X R2, R14, UR9, R2, P1 ;  /* 0x000000090e027c25 */ /* 0x000fd000088e0402 */
.L_x_566:
[----:B------:R-:W-:Y:S01]  /*18260*/  ULDC UR7, c[0x0][0x648] ;  /* 0x0001920000077ab9 */ /* 0x000fe20000000800 */
[----:B------:R-:W-:Y:S01]  /*18270*/  LOP3.LUT R12, R12, UR6, RZ, 0xc0, !PT ;  /* 0x000000060c0c7c12 */ /* 0x000fe2000f8ec0ff */
[----:B------:R-:W-:Y:S01]  /*18280*/  UISETP.NE.AND UP0, UPT, UR46, URZ, UPT ;  /* 0x0000003f2e00728c */ /* 0x000fe2000bf05270 */
[----:B------:R-:W-:Y:S01]  /*18290*/  SHF.R.U64 R3, R2, UR7, R3 ;  /* 0x0000000702037c19 */ /* 0x000fe20008001203 */
[----:B------:R-:W-:Y:S01]  /*182a0*/  ULDC UR7, c[0x0][0x638] ;  /* 0x00018e0000077ab9 */ /* 0x000fe20000000800 */
[----:B------:R-:W-:-:S03]  /*182b0*/  MOV R4, 0x1 ;  /* 0x0000000100047802 */ /* 0x000fc60000000f00 */
[----:B------:R-:W-:Y:S01]  /*182c0*/  IMAD.MOV R2, RZ, RZ, -R3 ;  /* 0x000000ffff027224 */ /* 0x000fe200078e0a03 */
[----:B------:R-:W-:Y:S01]  /*182d0*/  PLOP3.LUT P0, PT, PT, PT, UP0, 0x40, 0x0 ;  /* 0x000000000000781c */ /* 0x000fe20003f0e808 */
[----:B------:R-:W-:Y:S01]  /*182e0*/  IMAD R5, R3, UR5, R12 ;  /* 0x0000000503057c24 */ /* 0x000fe2000f8e020c */
[----:B------:R-:W-:Y:S01]  /*182f0*/  PLOP3.LUT P1, PT, PT, PT, UP0, 0x40, 0x0 ;  /* 0x000000000000781c */ /* 0x000fe20003f2e808 */
[----:B------:R-:W-:Y:S01]  /*18300*/  IMAD R13, R2, UR7, R13 ;  /* 0x00000007020d7c24 */ /* 0x000fe2000f8e020d */
[----:B------:R-:W-:Y:S01]  /*18310*/  ULDC UR7, c[0x0][0x610] ;  /* 0x0001840000077ab9 */ /* 0x000fe20000000800 */
[----:B------:R-:W-:Y:S01]  /*18320*/  LOP3.LUT R2, R11, UR4, RZ, 0xc0, !PT ;  /* 0x000000040b027c12 */ /* 0x000fe2000f8ec0ff */
[----:B------:R-:W-:Y:S01]  /*18330*/  IMAD R8, R5, UR7, R8 ;  /* 0x0000000705087c24 */ /* 0x000fe2000f8e0208 */
[----:B------:R-:W-:-:S03]  /*18340*/  ULDC UR7, c[0x0][0x600] ;  /* 0x0001800000077ab9 */ /* 0x000fc60000000800 */
[----:B------:R-:W-:-:S05]  /*18350*/  IMAD R13, R13, UR7, R2 ;  /* 0x000000070d0d7c24 */ /* 0x000fca000f8e0202 */
[----:B------:R-:W-:Y:S02]  /*18360*/  SEL R3, R13, R8, P0 ;  /* 0x000000080d037207 */ /* 0x000fe40000000000 */
[----:B------:R-:W-:-:S07]  /*18370*/  SEL R2, R8, R13, P1 ;  /* 0x0000000d08027207 */ /* 0x000fce0000800000 */
.L_x_564:
[----:B------:R-:W-:Y:S05]  /*18380*/  BSYNC B1 ;  /* 0x0000000000017941 */ /* 0x000fea0003800000 */
.L_x_563:
[----:B------:R-:W-:-:S13]  /*18390*/  LOP3.LUT P0, RZ, R4, 0xff, RZ, 0xc0, !PT ;  /* 0x000000ff04ff7812 */ /* 0x000fda000780c0ff */
[----:B------:R-:W-:Y:S05]  /*183a0*/  @P0 BRA `(.L_x_567) ;  /* 0xfffffff400100947 */ /* 0x000fea000383ffff */
[----:B------:R-:W-:Y:S05]  /*183b0*/  BSYNC B0 ;  /* 0x0000000000007941 */ /* 0x000fea0003800000 */
.L_x_556:
[----:B------:R-:W-:-:S03]  /*183c0*/  UMOV UR7, 0xffffffff ;  /* 0xffffffff00077882 */ /* 0x000fc60000000000 */
[----:B------:R-:W-:Y:S05]  /*183d0*/  BRA.DIV UR7, `(.L_x_568) ;  /* 0x0000000207f47947 */ /* 0x000fea000b800000 */
[----:B------:R-:W-:-:S13]  /*183e0*/  ELECT P6, URZ, PT ;  /* 0x00000000003f782f */ /* 0x000fda00038c0000 */
.L_x_581:
[----:B------:R-:W-:Y:S04]  /*183f0*/  BSSY B0, `(.L_x_569) ;  /* 0x0000023000007945 */ /* 0x000fe80003800000 */
[----:B------:R-:W-:Y:S05]  /*18400*/  @!P6 BRA `(.L_x_570) ;  /* 0x000000000084e947 */ /* 0x000fea0003800000 */
[----:B------:R-:W-:-:S04]  /*18410*/  ULOP3.LUT UR7, UR40, 0x2, URZ, 0xfc, !UPT ;  /* 0x0000000228077892 */ /* 0x000fc8000f8efc3f */
[----:B------:R-:W-:-:S06]  /*18420*/  UISETP.NE.AND UP0, UPT, UR7, 0x3, UPT ;  /* 0x000000030700788c */ /* 0x000fcc000bf05270 */
[----:B------:R-:W-:-:S13]  /*18430*/  PLOP3.LUT P0, PT, PT, PT, UP0, 0x80, 0x0 ;  /* 0x000000000000781c */ /* 0x000fda0003f0f008 */
[----:B------:R-:W-:Y:S05]  /*18440*/  @!P0 BRA `(.L_x_571) ;  /* 0x0000000000048947 */ /* 0x000fea0003800000 */
[----:B------:R-:W-:Y:S01]  /*18450*/  BPT.TRAP 0x1 ;  /* 0x000000040000795c */ /* 0x000fe20000300000 */
.L_x_571:
[----:B------:R-:W0:Y:S01]  /*18460*/  S2R R3, SR_CgaCtaId ;  /* 0x0000000000037919 */ /* 0x000e220000008800 */
[----:B------:R-:W-:-:S04]  /*18470*/  MOV R0, 0x400 ;  /* 0x0000040000007802 */ /* 0x000fc80000000f00 */
[----:B0-----:R-:W-:Y:S02]  /*18480*/  LEA R3, R3, R0, 0x18 ;  /* 0x0000000003037211 */ /* 0x001fe400078ec0ff */
[----:B------:R-:W-:-:S03]  /*18490*/  SHF.L.U32 R0, R7, 0x1f, RZ ;  /* 0x0000001f07007819 */ /* 0x000fc600000006ff */
[----:B------:R-:W-:-:S05]  /*184a0*/  VIADD R3, R3, 0x18 ;  /* 0x0000001803037836 */ /* 0x000fca0000000000 */
[----:B------:R-:W-:-:S04]  /*184b0*/  LEA R5, R6, R3, 0x3 ;  /* 0x0000000306057211 */ /* 0x000fc800078e18ff */
[----:B------:R-:W0:Y:S02]  /*184c0*/  SYNCS.PHASECHK.TRANS64.TRYWAIT P0, [R5+URZ], R0 ;  /* 0x00000000050075a7 */ /* 0x000e24000800017f */
[----:B0-----:R-:W-:Y:S05]  /*184d0*/  @!P0 BRA `(.L_x_572) ;  /* 0x0000000000d48947 */ /* 0x001fea0003800000 */
.L_x_582:
[----:B------:R-:W-:-:S05]  /*184e0*/  VIADD R6, R6, 0x1 ;  /* 0x0000000106067836 */ /* 0x000fca0000000000 */
[----:B------:R-:W-:-:S04]  /*184f0*/  ISETP.NE.AND P0, PT, R6, 0x3, PT ;  /* 0x000000030600780c */ /* 0x000fc80003f05270 */
[----:B0-----:R-:W-:Y:S02]  /*18500*/  SEL R0, RZ, 0x1, P0 ;  /* 0x00000001ff007807 */ /* 0x001fe40000000000 */
[----:B------:R-:W-:Y:S02]  /*18510*/  SEL R6, R6, RZ, P0 ;  /* 0x000000ff06067207 */ /* 0x000fe40000000000 */
[----:B------:R-:W-:Y:S02]  /*18520*/  LOP3.LUT R7, R7, R0, RZ, 0x3c, !PT ;  /* 0x0000000007077212 */ /* 0x000fe400078e3cff */
[----:B------:R-:W-:Y:S02]  /*18530*/  LEA R5, R6, R3, 0x3 ;  /* 0x0000000306057211 */ /* 0x000fe400078e18ff */
[----:B------:R-:W-:-:S04]  /*18540*/  SHF.L.U32 R0, R7, 0x1f, RZ ;  /* 0x0000001f07007819 */ /* 0x000fc800000006ff */
[----:B------:R-:W0:Y:S02]  /*18550*/  SYNCS.PHASECHK.TRANS64.TRYWAIT P0, [R5+URZ], R0 ;  /* 0x00000000050075a7 */ /* 0x000e24000800017f */
[----:B0-----:R-:W-:Y:S05]  /*18560*/  @!P0 BRA `(.L_x_573) ;  /* 0x0000000000c48947 */ /* 0x001fea0003800000 */
.L_x_583:
[----:B0-----:R-:W-:-:S05]  /*18570*/  VIADD R0, R6, 0x1 ;  /* 0x0000000106007836 */ /* 0x001fca0000000000 */
[----:B------:R-:W-:-:S04]  /*18580*/  ISETP.NE.AND P0, PT, R0, 0x3, PT ;  /* 0x000000030000780c */ /* 0x000fc80003f05270 */
[----:B------:R-:W-:Y:S02]  /*18590*/  SEL R2, RZ, 0x1, P0 ;  /* 0x00000001ff027807 */ /* 0x000fe40000000000 */
[----:B------:R-:W-:Y:S02]  /*185a0*/  SEL R0, R0, RZ, P0 ;  /* 0x000000ff00007207 */ /* 0x000fe40000000000 */
[----:B------:R-:W-:Y:S02]  /*185b0*/  LOP3.LUT R2, R7, R2, RZ, 0x3c, !PT ;  /* 0x0000000207027212 */ /* 0x000fe400078e3cff */
[----:B------:R-:W-:Y:S02]  /*185c0*/  LEA R3, R0, R3, 0x3 ;  /* 0x0000000300037211 */ /* 0x000fe400078e18ff */
[----:B------:R-:W-:-:S07]  /*185d0*/  SHF.L.U32 R0, R2, 0x1f, RZ ;  /* 0x0000001f02007819 */ /* 0x000fce00000006ff */
.L_x_574:
[----:B0-----:R0:W1:Y:S02]  /*185e0*/  SYNCS.PHASECHK.TRANS64.TRYWAIT P0, [R3+URZ], R0 ;  /* 0x00000000030075a7 */ /* 0x001064000800017f */
[----:B-1----:R-:W-:Y:S05]  /*185f0*/  @!P0 NANOSLEEP.SYNCS 0x989680 ;  /* 0x009896800000895d */ /* 0x002fea0003900000 */
[----:B------:R-:W1:Y:S02]  /*18600*/  @!P0 SYNCS.PHASECHK.TRANS64 P0, [R3+URZ], R0 ;  /* 0x00000000030085a7 */ /* 0x000e64000800007f */
[----:B-1----:R-:W-:Y:S05]  /*18610*/  @!P0 BRA `(.L_x_574) ;  /* 0xfffffffc00f08947 */ /* 0x002fea000383ffff */
.L_x_570:
[----:B------:R-:W-:Y:S05]  /*18620*/  BSYNC B0 ;  /* 0x0000000000007941 */ /* 0x000fea0003800000 */
.L_x_569:
[----:B------:R-:W-:Y:S05]  /*18630*/  EXIT ;  /* 0x000000000000794d */ /* 0x000fea0003800000 */
.L_x_21:
[----:B--2---:R2:W3:Y:S02]  /*18640*/  SYNCS.PHASECHK.TRANS64.TRYWAIT P1, [R3+URZ], R2 ;  /* 0x00000002030075a7 */ /* 0x0044e4000802017f */
[----:B---3--:R-:W-:Y:S05]  /*18650*/  @!P1 NANOSLEEP.SYNCS 0x989680 ;  /* 0x009896800000995d */ /* 0x008fea0003900000 */
[----:B------:R-:W3:Y:S02]  /*18660*/  @!P1 SYNCS.PHASECHK.TRANS64 P1, [R3+URZ], R2 ;  /* 0x00000002030095a7 */ /* 0x000ee4000802007f */
[----:B---3--:R-:W-:Y:S05]  /*18670*/  @!P1 BRA `(.L_x_21) ;  /* 0xfffffffc00f09947 */ /* 0x008fea000383ffff */
[----:B------:R-:W-:Y:S05]  /*18680*/  BRA `(.L_x_20) ;  /* 0xfffffe9000207947 */ /* 0x000fea000383ffff */
.L_x_26:
[----:B-1----:R1:W2:Y:S02]  /*18690*/  SYNCS.PHASECHK.TRANS64.TRYWAIT P1, [R2+URZ], R3 ;  /* 0x00000003020075a7 */ /* 0x0022a4000802017f */
[----:B--2---:R-:W-:Y:S05]  /*186a0*/  @!P1 NANOSLEEP.SYNCS 0x989680 ;  /* 0x009896800000995d */ /* 0x004fea0003900000 */
[----:B------:R-:W2:Y:S02]  /*186b0*/  @!P1 SYNCS.PHASECHK.TRANS64 P1, [R2+URZ], R3 ;  /* 0x00000003020095a7 */ /* 0x000ea4000802007f */
[----:B--2---:R-:W-:Y:S05]  /*186c0*/  @!P1 BRA `(.L_x_26) ;  /* 0xfffffffc00f09947 */ /* 0x004fea000383ffff */
[----:B------:R-:W-:Y:S05]  /*186d0*/  BRA `(.L_x_25) ;  /* 0xfffffec400b07947 */ /* 0x000fea000383ffff */
.L_x_557:
[----:B------:R-:W-:Y:S01]  /*186e0*/  BSSY B1, `(.L_x_575) ;  /* 0x0000006000017945 */ /* 0x000fe20003800000 */
[----:B------:R-:W-:-:S07]  /*186f0*/  IMAD.MOV.U32 R15, RZ, RZ, -0x1 ;  /* 0xffffffffff0f7424 */ /* 0x000fce00078e00ff */
[----:B------:R-:W-:Y:S05]  /*18700*/  WARPSYNC.COLLECTIVE R15, `(.L_x_576) ;  /* 0x000000000f0c7348 */ /* 0x000fea0003c00000 */
[----:B------:R-:W-:Y:S02]  /*18710*/  ELECT P6, UR62, PT ;  /* 0x00000000003e782f */ /* 0x000fe400038c0000 */
[----:B------:R-:W-:Y:S01]  /*18720*/  MOV R14, UR62 ;  /* 0x0000003e000e7c02 */ /* 0x000fe20008000f00 */
[----:B------:R-:W-:Y:S10]  /*18730*/  ENDCOLLECTIVE ;  /* 0x000000000000791b */ /* 0x000ff40003800000 */
.L_x_576:
[----:B------:R-:W-:Y:S05]  /*18740*/  BSYNC B1 ;  /* 0x0000000000017941 */ /* 0x000fea0003800000 */
.L_x_575:
[----:B------:R-:W-:Y:S05]  /*18750*/  BRA `(.L_x_577) ;  /* 0xfffffff000307947 */ /* 0x000fea000383ffff */
.L_x_560:
[----:B0-----:R0:W1:Y:S02]  /*18760*/  SYNCS.PHASECHK.TRANS64.TRYWAIT P0, [R11+URZ+0x18], R8 ;  /* 0x000018080b0075a7 */ /* 0x001064000800017f */
[----:B-1----:R-:W-:Y:S05]  /*18770*/  @!P0 NANOSLEEP.SYNCS 0x989680 ;  /* 0x009896800000895d */ /* 0x002fea0003900000 */
[----:B------:R-:W1:Y:S02]  /*18780*/  @!P0 SYNCS.PHASECHK.TRANS64 P0, [R11+URZ+0x18], R8 ;  /* 0x000018080b0085a7 */ /* 0x000e64000800007f */
[----:B-1----:R-:W-:Y:S05]  /*18790*/  @!P0 BRA `(.L_x_560) ;  /* 0xfffffffc00f08947 */ /* 0x002fea000383ffff */
[----:B------:R-:W-:Y:S05]  /*187a0*/  BRA `(.L_x_578) ;  /* 0xfffffff000687947 */ /* 0x000fea000383ffff */
.L_x_568:
[----:B------:R-:W-:Y:S01]  /*187b0*/  BSSY B0, `(.L_x_579) ;  /* 0x0000006000007945 */ /* 0x000fe20003800000 */
[----:B------:R-:W-:-:S07]  /*187c0*/  MOV R15, 0xffffffff ;  /* 0xffffffff000f7802 */ /* 0x000fce0000000f00 */
[----:B------:R-:W-:Y:S05]  /*187d0*/  WARPSYNC.COLLECTIVE R15, `(.L_x_580) ;  /* 0x000000000f0c7348 */ /* 0x000fea0003c00000 */
[----:B------:R-:W-:Y:S02]  /*187e0*/  ELECT P6, UR62, PT ;  /* 0x00000000003e782f */ /* 0x000fe400038c0000 */
[----:B------:R-:W-:Y:S01]  /*187f0*/  MOV R14, UR62 ;  /* 0x0000003e000e7c02 */ /* 0x000fe20008000f00 */
[----:B------:R-:W-:Y:S10]  /*18800*/  ENDCOLLECTIVE ;  /* 0x000000000000791b */ /* 0x000ff40003800000 */
.L_x_580:
[----:B------:R-:W-:Y:S05]  /*18810*/  BSYNC B0 ;  /* 0x0000000000007941 */ /* 0x000fea0003800000 */
.L_x_579:
[----:B------:R-:W-:Y:S05]  /*18820*/  BRA `(.L_x_581) ;  /* 0xfffffff800f07947 */ /* 0x000fea000383ffff */
.L_x_572:
[----:B0-----:R0:W1:Y:S02]  /*18830*/  SYNCS.PHASECHK.TRANS64.TRYWAIT P0, [R5+URZ], R0 ;  /* 0x00000000050075a7 */ /* 0x001064000800017f */
[----:B-1----:R-:W-:Y:S05]  /*18840*/  @!P0 NANOSLEEP.SYNCS 0x989680 ;  /* 0x009896800000895d */ /* 0x002fea0003900000 */
[----:B------:R-:W1:Y:S02]  /*18850*/  @!P0 SYNCS.PHASECHK.TRANS64 P0, [R5+URZ], R0 ;  /* 0x00000000050085a7 */ /* 0x000e64000800007f */
[----:B-1----:R-:W-:Y:S05]  /*18860*/  @!P0 BRA `(.L_x_572) ;  /* 0xfffffffc00f08947 */ /* 0x002fea000383ffff */
[----:B------:R-:W-:Y:S05]  /*18870*/  BRA `(.L_x_582) ;  /* 0xfffffffc00187947 */ /* 0x000fea000383ffff */
.L_x_573:
[----:B0-----:R0:W1:Y:S02]  /*18880*/  SYNCS.PHASECHK.TRANS64.TRYWAIT P0, [R5+URZ], R0 ;  /* 0x00000000050075a7 */ /* 0x001064000800017f */
[----:B-1----:R-:W-:Y:S05]  /*18890*/  @!P0 NANOSLEEP.SYNCS 0x989680 ;  /* 0x009896800000895d */ /* 0x002fea0003900000 */
[----:B------:R-:W1:Y:S02]  /*188a0*/  @!P0 SYNCS.PHASECHK.TRANS64 P0, [R5+URZ], R0 ;  /* 0x00000000050085a7 */ /* 0x000e64000800007f */
[----:B-1----:R-:W-:Y:S05]  /*188b0*/  @!P0 BRA `(.L_x_573) ;  /* 0xfffffffc00f08947 */ /* 0x002fea000383ffff */
[----:B------:R-:W-:Y:S05]  /*188c0*/  BRA `(.L_x_583) ;  /* 0xfffffffc00287947 */ /* 0x000fea000383ffff */
.L_x_584:
[----:B------:R-:W-:-:S00]  /*188d0*/  BRA `(.L_x_584) ;  /* 0xfffffffc00fc7947 */ /* 0x000fc0000383ffff */
[----:B------:R-:W-:-:S00]  /*188e0*/  NOP ;  /* 0x0000000000007918 */ /* 0x000fc00000000000 */
        /* <DEDUP_REMOVED lines=9> */
.L_x_585:


//--------------------- .nv.global.init           --------------------------
	.section	.nv.global.init,"aw",@progbits
.nv.global.init:
	.type		$str$22,@object
	.size		$str$22,($str$23 - $str$22)
$str$22:
        /*0000*/ 	.byte	0x6b, 0x5f, 0x74, 0x69, 0x6c, 0x65, 0x5f, 0x63, 0x6f, 0x75, 0x6e, 0x74, 0x20, 0x3e, 0x3d, 0x20
        /*0010*/ 	.byte	0x31, 0x00
	.type		$str$23,@object
	.size		$str$23,(__unnamed_1 - $str$23)
$str$23:
        /*0012*/ 	.byte	0x2f, 0x74, 0x6d, 0x70, 0x2f, 0x63, 0x75, 0x74, 0x6c, 0x61, 0x73, 0x73, 0x5f, 0x73, 0x77, 0x65
        /*0022*/ 	.byte	0x65, 0x70, 0x5f, 0x73, 0x72, 0x63, 0x2f, 0x69, 0x6e, 0x63, 0x6c, 0x75, 0x64, 0x65, 0x2f, 0x63
        /*0032*/ 	.byte	0x75, 0x74, 0x6c, 0x61, 0x73, 0x73, 0x2f, 0x67, 0x65, 0x6d, 0x6d, 0x2f, 0x63, 0x6f, 0x6c, 0x6c
        /*0042*/ 	.byte	0x65, 0x63, 0x74, 0x69, 0x76, 0x65, 0x2f, 0x73, 0x6d, 0x39, 0x30, 0x5f, 0x6d, 0x6d, 0x61, 0x5f
        /*0052*/ 	.byte	0x74, 0x6d, 0x61, 0x5f, 0x67, 0x6d, 0x6d, 0x61, 0x5f, 0x73, 0x73, 0x5f, 0x77, 0x61, 0x72, 0x70
        /*0062*/ 	.byte	0x73, 0x70, 0x65, 0x63, 0x69, 0x61, 0x6c, 0x69, 0x7a, 0x65, 0x64, 0x2e, 0x68, 0x70, 0x70, 0x00
	.type		__unnamed_1,@object
	.size		__unnamed_1,(.L_0 - __unnamed_1)
__unnamed_1:
        /* <DEDUP_REMOVED lines=174> */
        /*0b52*/ 	.byte	0x00
.L_0:


//--------------------- .nv.shared._ZN7cutlass13device_kernelINS_4gemm6kernel13GemmUniversalIN4cute5tupleIJiiiiEEENS1_10collective13CollectiveMmaINS1_34MainloopSm90TmaGmmaWarpSpecializedILi3ENS5_IJNS4_1CILi4EEENSA_ILi1EEESC_EEENS1_35KernelTmaWarpSpecializedCooperativeEEENS5_IJNSA_ILi256EEESG_NSA_ILi128EEEEEEaNS5_IJlSC_lEEEaSJ_NS4_8TiledMMAINS4_8MMA_AtomIJNS4_4SM904GMMA27MMA_64x256x32_S32S8S8_SS_TNEEEENS4_6LayoutINS5_IJNSA_ILi2EEESC_SC_EEENS5_IJSC_NSA_ILi0EEEST_EEEEENS5_IJNS4_10UnderscoreESW_SW_EEEEENS4_13SM90_TMA_LOADENS4_14ComposedLayoutINS4_7SwizzleILi3ELi4ELi3EEENS4_18smem_ptr_flag_bitsILi8EEENSQ_INS5_IJNSA_ILi8EEESH_EEENS5_IJSH_SC_EEEEEEEvNS4_8identityENS4_23SM90_TMA_LOAD_MULTICASTES19_vS1A_EENS_8epilogue10collective6detail29Sm90TmaWarpSpecializedAdapterINS1E_15DefaultEpilogueIaSJ_SJ_NS1D_6thread17LinearCombinationIaLi1EiiLNS1I_9ScaleType4KindE0ELNS_15FloatRoundStyleE2EaEENS1_15EpilogueDefaultEEEEEvvEEEEvNT_6ParamsE --------------------------
	.section	.nv.shared._ZN7cutlass13device_kernelINS_4gemm6kernel13GemmUniversalIN4cute5tupleIJiiiiEEENS1_10collective13CollectiveMmaINS1_34MainloopSm90TmaGmmaWarpSpecializedILi3ENS5_IJNS4_1CILi4EEENSA_ILi1EEESC_EEENS1_35KernelTmaWarpSpecializedCooperativeEEENS5_IJNSA_ILi256EEESG_NSA_ILi128EEEEEEaNS5_IJlSC_lEEEaSJ_NS4_8TiledMMAINS4_8MMA_AtomIJNS4_4SM904GMMA27MMA_64x256x32_S32S8S8_SS_TNEEEENS4_6LayoutINS5_IJNSA_ILi2EEESC_SC_EEENS5_IJSC_NSA_ILi0EEEST_EEEEENS5_IJNS4_10UnderscoreESW_SW_EEEEENS4_13SM90_TMA_LOADENS4_14ComposedLayoutINS4_7SwizzleILi3ELi4ELi3EEENS4_18smem_ptr_flag_bitsILi8EEENSQ_INS5_IJNSA_ILi8EEESH_EEENS5_IJSH_SC_EEEEEEEvNS4_8identityENS4_23SM90_TMA_LOAD_MULTICASTES19_vS1A_EENS_8epilogue10collective6detail29Sm90TmaWarpSpecializedAdapterINS1E_15DefaultEpilogueIaSJ_SJ_NS1D_6thread17LinearCombinationIaLi1EiiLNS1I_9ScaleType4KindE0ELNS_15FloatRoundStyleE2EaEENS1_15EpilogueDefaultEEEEEvvEEEEvNT_6ParamsE,"aw",@nobits
	.sectionflags	@""
	.align	16
	.zero		1024


//--------------------- .nv.shared.reserved.0     --------------------------
	.section	.nv.shared.reserved.0,"aw",@nobits
	.weak		__nv_reservedSMEM_offset_0_alias
	.size		__nv_reservedSMEM_offset_0_alias, 0, 0
	.other		__nv_reservedSMEM_offset_0_alias,@"STO_CUDA_RESERVED_SHARED STV_DEFAULT"
__nv_reservedSMEM_offset_0_alias:
	.zero		0


//--------------------- .nv.global                --------------------------
	.section	.nv.global,"aw",@nobits
.nv.global:
	.type		_ZN40_INTERNAL_2d2a034c_4_k_cu_ea3dcb78_195304cute1_E,@object
	.size		_ZN40_INTERNAL_2d2a034c_4_k_cu_ea3dcb78_195304cute1_E,(_ZN40_INTERNAL_2d2a034c_4_k_cu_ea3dcb78_195304cuda3std3__45__cpo6cbeginE - _ZN40_INTERNAL_2d2a034c_4_k_cu_ea3dcb78_195304cute1_E)
_ZN40_INTERNAL_2d2a034c_4_k_cu_ea3dcb78_195304cute1_E:
	.zero		1
	.type		_ZN40_INTERNAL_2d2a034c_4_k_cu_ea3dcb78_195304cuda3std3__45__cpo6cbeginE,@object
	.size		_ZN40_INTERNAL_2d2a034c_4_k_cu_ea3dcb78_195304cuda3std3__45__cpo6cbeginE,(_ZN40_INTERNAL_2d2a034c_4_k_cu_ea3dcb78_195304cuda3std3__48in_placeE - _ZN40_INTERNAL_2d2a034c_4_k_cu_ea3dcb78_195304cuda3std3__45__cpo6cbeginE)
_ZN40_INTERNAL_2d2a034c_4_k_cu_ea3dcb78_195304cuda3std3__45__cpo6cbeginE:
	.zero		1
	.type		_ZN40_INTERNAL_2d2a034c_4_k_cu_ea3dcb78_195304cuda3std3__48in_placeE,@object
	.size		_ZN40_INTERNAL_2d2a034c_4_k_cu_ea3dcb78_195304cuda3std3__48in_placeE,(_ZN40_INTERNAL_2d2a034c_4_k_cu_ea3dcb78_195304cuda3std6ranges3__45__cpo9iter_moveE - _ZN40_INTERNAL_2d2a034c_4_k_cu_ea3dcb78_195304cuda3std3__48in_placeE)
_ZN40_INTERNAL_2d2a034c_4_k_cu_ea3dcb78_195304cuda3std3__48in_placeE:
	.zero		1
	.type		_ZN40_INTERNAL_2d2a034c_4_k_cu_ea3dcb78_195304cuda3std6ranges3__45__cpo9iter_moveE,@object
	.size		_ZN40_INTERNAL_2d2a034c_4_k_cu_ea3dcb78_195304cuda3std6ranges3__45__cpo9iter_moveE,(_ZN40_INTERNAL_2d2a034c_4_k_cu_ea3dcb78_195304cuda3std3__45__cpo5beginE - _ZN40_INTERNAL_2d2a034c_4_k_cu_ea3dcb78_195304cuda3std6ranges3__45__cpo9iter_moveE)
_ZN40_INTERNAL_2d2a034c_4_k_cu_ea3dcb78_195304cuda3std6ranges3__45__cpo9iter_moveE:
	.zero		1
	.type		_ZN40_INTERNAL_2d2a034c_4_k_cu_ea3dcb78_195304cuda3std3__45__cpo5beginE,@object
	.size		_ZN40_INTERNAL_2d2a034c_4_k_cu_ea3dcb78_195304cuda3std3__45__cpo5beginE,(_ZN40_INTERNAL_2d2a034c_4_k_cu_ea3dcb78_195304cuda3std3__442_GLOBAL__N__2d2a034c_4_k_cu_ea3dcb78_195306ignoreE - _ZN40_INTERNAL_2d2a034c_4_k_cu_ea3dcb78_195304cuda3std3__45__cpo5beginE)
_ZN40_INTERNAL_2d2a034c_4_k_cu_ea3dcb78_195304cuda3std3__45__cpo5beginE:
	.zero		1
	.type		_ZN40_INTERNAL_2d2a034c_4_k_cu_ea3dcb78_195304cuda3std3__442_GLOBAL__N__2d2a034c_4_k_cu_ea3dcb78_195306ignoreE,@object
	.size		_ZN40_INTERNAL_2d2a034c_4_k_cu_ea3dcb78_195304cuda3std3__442_GLOBAL__N__2d2a034c_4_k_cu_ea3dcb78_195306ignoreE,(_ZN40_INTERNAL_2d2a034c_4_k_cu_ea3dcb78_195304cute7productE - _ZN40_INTERNAL_2d2a034c_4_k_cu_ea3dcb78_195304cuda3std3__442_GLOBAL__N__2d2a034c_4_k_cu_ea3dcb78_195306ignoreE)
_ZN40_INTERNAL_2d2a034c_4_k_cu_ea3dcb78_195304cuda3std3__442_GLOBAL__N__2d2a034c_4_k_cu_ea3dcb78_195306ignoreE:
	.zero		1
	.type		_ZN40_INTERNAL_2d2a034c_4_k_cu_ea3dcb78_195304cute7productE,@object
	.size		_ZN40_INTERNAL_2d2a034c_4_k_cu_ea3dcb78_195304cute7productE,(_ZN40_INTERNAL_2d2a034c_4_k_cu_ea3dcb78_195304cuda3std3__45__cpo3endE - _ZN40_INTERNAL_2d2a034c_4_k_cu_ea3dcb78_195304cute7productE)
_ZN40_INTERNAL_2d2a034c_4_k_cu_ea3dcb78_195304cute7productE:
	.zero		1
	.type		_ZN40_INTERNAL_2d2a034c_4_k_cu_ea3dcb78_195304cuda3std3__45__cpo3endE,@object
	.size		_ZN40_INTERNAL_2d2a034c_4_k_cu_ea3dcb78_195304cuda3std3__45__cpo3endE,(_ZN40_INTERNAL_2d2a034c_4_k_cu_ea3dcb78_195304cuda3std3__419piecewise_constructE - _ZN40_INTERNAL_2d2a034c_4_k_cu_ea3dcb78_195304cuda3std3__45__cpo3endE)
_ZN40_INTERNAL_2d2a034c_4_k_cu_ea3dcb78_195304cuda3std3__45__cpo3endE:
	.zero		1
	.type		_ZN40_INTERNAL_2d2a034c_4_k_cu_ea3dcb78_195304cuda3std3__419piecewise_constructE,@object
	.size		_ZN40_INTERNAL_2d2a034c_4_k_cu_ea3dcb78_195304cuda3std3__419piecewise_constructE,(_ZN40_INTERNAL_2d2a034c_4_k_cu_ea3dcb78_195304cuda3std3__45__cpo4cendE - _ZN40_INTERNAL_2d2a034c_4_k_cu_ea3dcb78_195304cuda3std3__419piecewise_constructE)
_ZN40_INTERNAL_2d2a034c_4_k_cu_ea3dcb78_195304cuda3std3__419piecewise_constructE:
	.zero		1
	.type		_ZN40_INTERNAL_2d2a034c_4_k_cu_ea3dcb78_195304cuda3std3__45__cpo4cendE,@object
	.size		_ZN40_INTERNAL_2d2a034c_4_k_cu_ea3dcb78_195304cuda3std3__45__cpo4cendE,(_ZN40_INTERNAL_2d2a034c_4_k_cu_ea3dcb78_195304cuda3std6ranges3__45__cpo4swapE - _ZN40_INTERNAL_2d2a034c_4_k_cu_ea3dcb78_195304cuda3std3__45__cpo4cendE)
_ZN40_INTERNAL_2d2a034c_4_k_cu_ea3dcb78_195304cuda3std3__45__cpo4cendE:
	.zero		1
	.type		_ZN40_INTERNAL_2d2a034c_4_k_cu_ea3dcb78_195304cuda3std6ranges3__45__cpo4swapE,@object
	.size		_ZN40_INTERNAL_2d2a034c_4_k_cu_ea3dcb78_195304cuda3std6ranges3__45__cpo4swapE,(.L_8 - _ZN40_INTERNAL_2d2a034c_4_k_cu_ea3dcb78_195304cuda3std6ranges3__45__cpo4swapE)
_ZN40_INTERNAL_2d2a034c_4_k_cu_ea3dcb78_195304cuda3std6ranges3__45__cpo4swapE:
	.zero		1
.L_8:


//--------------------- .nv.constant0._ZN7cutlass13device_kernelINS_4gemm6kernel13GemmUniversalIN4cute5tupleIJiiiiEEENS1_10collective13CollectiveMmaINS1_34MainloopSm90TmaGmmaWarpSpecializedILi3ENS5_IJNS4_1CILi4EEENSA_ILi1EEESC_EEENS1_35KernelTmaWarpSpecializedCooperativeEEENS5_IJNSA_ILi256EEESG_NSA_ILi128EEEEEEaNS5_IJlSC_lEEEaSJ_NS4_8TiledMMAINS4_8MMA_AtomIJNS4_4SM904GMMA27MMA_64x256x32_S32S8S8_SS_TNEEEENS4_6LayoutINS5_IJNSA_ILi2EEESC_SC_EEENS5_IJSC_NSA_ILi0EEEST_EEEEENS5_IJNS4_10UnderscoreESW_SW_EEEEENS4_13SM90_TMA_LOADENS4_14ComposedLayoutINS4_7SwizzleILi3ELi4ELi3EEENS4_18smem_ptr_flag_bitsILi8EEENSQ_INS5_IJNSA_ILi8EEESH_EEENS5_IJSH_SC_EEEEEEEvNS4_8identityENS4_23SM90_TMA_LOAD_MULTICASTES19_vS1A_EENS_8epilogue10collective6detail29Sm90TmaWarpSpecializedAdapterINS1E_15DefaultEpilogueIaSJ_SJ_NS1D_6thread17LinearCombinationIaLi1EiiLNS1I_9ScaleType4KindE0ELNS_15FloatRoundStyleE2EaEENS1_15EpilogueDefaultEEEEEvvEEEEvNT_6ParamsE --------------------------
	.section	.nv.constant0._ZN7cutlass13device_kernelINS_4gemm6kernel13GemmUniversalIN4cute5tupleIJiiiiEEENS1_10collective13CollectiveMmaINS1_34MainloopSm90TmaGmmaWarpSpecializedILi3ENS5_IJNS4_1CILi4EEENSA_ILi1EEESC_EEENS1_35KernelTmaWarpSpecializedCooperativeEEENS5_IJNSA_ILi256EEESG_NSA_ILi128EEEEEEaNS5_IJlSC_lEEEaSJ_NS4_8TiledMMAINS4_8MMA_AtomIJNS4_4SM904GMMA27MMA_64x256x32_S32S8S8_SS_TNEEEENS4_6LayoutINS5_IJNSA_ILi2EEESC_SC_EEENS5_IJSC_NSA_ILi0EEEST_EEEEENS5_IJNS4_10UnderscoreESW_SW_EEEEENS4_13SM90_TMA_LOADENS4_14ComposedLayoutINS4_7SwizzleILi3ELi4ELi3EEENS4_18smem_ptr_flag_bitsILi8EEENSQ_INS5_IJNSA_ILi8EEESH_EEENS5_IJSH_SC_EEEEEEEvNS4_8identityENS4_23SM90_TMA_LOAD_MULTICASTES19_vS1A_EENS_8epilogue10collective6detail29Sm90TmaWarpSpecializedAdapterINS1E_15DefaultEpilogueIaSJ_SJ_NS1D_6thread17LinearCombinationIaLi1EiiLNS1I_9ScaleType4KindE0ELNS_15FloatRoundStyleE2EaEENS1_15EpilogueDefaultEEEEEvvEEEEvNT_6ParamsE,"a",@progbits
	.sectionflags	@""
	.align	4
.nv.constant0._ZN7cutlass13device_kernelINS_4gemm6kernel13GemmUniversalIN4cute5tupleIJiiiiEEENS1_10collective13CollectiveMmaINS1_34MainloopSm90TmaGmmaWarpSpecializedILi3ENS5_IJNS4_1CILi4EEENSA_ILi1EEESC_EEENS1_35KernelTmaWarpSpecializedCooperativeEEENS5_IJNSA_ILi256EEESG_NSA_ILi128EEEEEEaNS5_IJlSC_lEEEaSJ_NS4_8TiledMMAINS4_8MMA_AtomIJNS4_4SM904GMMA27MMA_64x256x32_S32S8S8_SS_TNEEEENS4_6LayoutINS5_IJNSA_ILi2EEESC_SC_EEENS5_IJSC_NSA_ILi0EEEST_EEEEENS5_IJNS4_10UnderscoreESW_SW_EEEEENS4_13SM90_TMA_LOADENS4_14ComposedLayoutINS4_7SwizzleILi3ELi4ELi3EEENS4_18smem_ptr_flag_bitsILi8EEENSQ_INS5_IJNSA_ILi8EEESH_EEENS5_IJSH_SC_EEEEEEEvNS4_8identityENS4_23SM90_TMA_LOAD_MULTICASTES19_vS1A_EENS_8epilogue10collective6detail29Sm90TmaWarpSpecializedAdapterINS1E_15DefaultEpilogueIaSJ_SJ_NS1D_6thread17LinearCombinationIaLi1EiiLNS1I_9ScaleType4KindE0ELNS_15FloatRoundStyleE2EaEENS1_15EpilogueDefaultEEEEEvvEEEEvNT_6ParamsE:
	.zero		1664


//--------------------- SYMBOLS --------------------------

	.type		.nv.reservedSmem.offset0,@object
	.size		.nv.reservedSmem.offset0,0x4
	.type		__assertfail,@function
